// auto-generated by cutlass_sweep.gemm — config: {"arch": "sm_100", "cluster_m": 1, "cluster_n": 1, "dtype": "bf16", "dtype_b": "bf16", "layout": "nt", "stages": 0, "tile_k": 64, "tile_m": 128, "tile_n": 64}
#include "cutlass/cutlass.h"
#include "cutlass/gemm/collective/collective_builder.hpp"
#include "cutlass/gemm/device/gemm_universal_adapter.h"
#include "cutlass/gemm/kernel/gemm_universal.hpp"
#include "cutlass/epilogue/collective/collective_builder.hpp"

using ElemA = cutlass::bfloat16_t;
using ElemB = cutlass::bfloat16_t;
using ElemCD = cutlass::bfloat16_t;
using Acc  = float;
using TileShape    = cute::Shape<cute::_128, cute::_64, cute::_64>;
using ClusterShape = cute::Shape<cute::_1, cute::_1, cute::_1>;

using CollectiveEpilogue = typename cutlass::epilogue::collective::CollectiveBuilder<
    cutlass::arch::Sm100, cutlass::arch::OpClassTensorOp,
    TileShape, ClusterShape,
    cutlass::epilogue::collective::EpilogueTileAuto,
    Acc, Acc,
    ElemCD, cutlass::layout::RowMajor, 128 / cutlass::sizeof_bits<ElemCD>::value,
    ElemCD, cutlass::layout::RowMajor, 128 / cutlass::sizeof_bits<ElemCD>::value,
    cutlass::epilogue::collective::EpilogueScheduleAuto
  >::CollectiveOp;

using CollectiveMainloop = typename cutlass::gemm::collective::CollectiveBuilder<
    cutlass::arch::Sm100, cutlass::arch::OpClassTensorOp,
    ElemA, cutlass::layout::RowMajor, 128 / cutlass::sizeof_bits<ElemA>::value,
    ElemB, cutlass::layout::ColumnMajor, 128 / cutlass::sizeof_bits<ElemB>::value,
    Acc,
    TileShape, ClusterShape,
    cutlass::gemm::collective::StageCountAutoCarveout<static_cast<int>(sizeof(typename CollectiveEpilogue::SharedStorage))>,
    cutlass::gemm::collective::KernelScheduleAuto
  >::CollectiveOp;

using GemmKernel = cutlass::gemm::kernel::GemmUniversal<
    cute::Shape<int,int,int,int>,
    CollectiveMainloop,
    CollectiveEpilogue
>;
using Gemm = cutlass::gemm::device::GemmUniversalAdapter<GemmKernel>;

// Force the device kernel symbol into the cubin without needing a host main.
auto* _anchor = &cutlass::device_kernel<GemmKernel>;


// ===== COMPILED SASS (sm_100a) =====

	.target	sm_100a

	.elftype	@"ET_EXEC"


//--------------------- .note.nv.tkinfo           --------------------------
	.section	.note.nv.tkinfo,"",@"SHT_NOTE"
	.sectionflags	@"SHF_NOTE_NV_TKINFO"
	.tkinfo
        /*0018*/ 	.word	0x00000002
        /*0030*/ 	.string	""
        /*0030*/ 	.string	"ptxas"
        /*0030*/ 	.string	"Cuda compilation tools, release 13.0, V13.0.88"
        /*0030*/ 	.string	"Build cuda_13.0.r13.0/compiler.36424714_0"
        /*0030*/ 	.string	"-arch sm_100a -m 64 "



//--------------------- .note.nv.cuinfo           --------------------------
	.section	.note.nv.cuinfo,"",@"SHT_NOTE"
	.sectionflags	@"SHF_NOTE_NV_CUINFO"
        /*0018*/ 	.short	0x0002
        /*001a*/ 	.short	0x0064
        /*001c*/ 	.short	0x0082
	.zero		2


//--------------------- .nv.info                  --------------------------
	.section	.nv.info,"",@"SHT_CUDA_INFO"
	.align	4


	//----- nvinfo : EIATTR_REGCOUNT
	.align		4
        /*0000*/ 	.byte	0x04, 0x2f
        /*0002*/ 	.short	(.L_19 - .L_18)
	.align		4
.L_18:
        /*0004*/ 	.word	index@(_ZN7cutlass13device_kernelINS_4gemm6kernel13GemmUniversalIN4cute5tupleIJiiiiEEENS1_10collective13CollectiveMmaINS1_35MainloopSm100TmaUmmaWarpSpecializedILi8ELi2ELi4ENS5_IJNS4_1CILi1EEESB_SB_EEEEENS5_IJNSA_ILi128EEENSA_ILi64EEESF_EEENS_10bfloat16_tENS5_IJlSB_lEEESH_SI_NS4_8TiledMMAINS4_8MMA_AtomIJNS4_20SM100_MMA_F16BF16_SSISH_SH_fLi128ELi64ELNS4_4UMMA5MajorE0ELSN_0ELNSM_7ScaleInE0ELSO_0EEEEEENS4_6LayoutISC_NS5_IJNSA_ILi0EEESS_SS_EEEEENS5_IJNS4_10UnderscoreESV_SV_EEEEENS4_13SM90_TMA_LOADENS4_14ComposedLayoutINS4_7SwizzleILi3ELi4ELi3EEENS4_18smem_ptr_flag_bitsILi16EEENSR_INS5_IJNSA_ILi8EEESF_EEENS5_IJSF_SB_EEEEEEEvNS4_8identityESY_S18_vS19_EENS_8epilogue10collective18CollectiveEpilogueINS1B_23Sm100TmaWarpSpecializedILi3ELi2ELi32ELb1ELb0EEEJSG_NS5_IJNSR_ISE_SB_EENSR_INSA_ILi32EEESB_EEEEESH_SI_SH_SI_NS1B_6fusion15FusionCallbacksIS1F_NS1K_17LinearCombinationISH_fSH_fLNS_15FloatRoundStyleE2EEESG_S1J_JEEENS4_5SM1004TMEM4LOAD26SM100_TMEM_LOAD_32dp32b32xESY_NSZ_INS10_ILi2ELi4ELi3EEES13_NSR_INS5_IJS14_S1H_EEENS5_IJS1H_SB_EEEEEEENS4_39AutoVectorizingCopyWithAssumedAlignmentILi128EEENS4_14SM90_TMA_STOREES1Y_S20_S20_EEEvvEEEEvNT_6ParamsE)
        /*0008*/ 	.word	0x0000006f


	//----- nvinfo : EIATTR_FRAME_SIZE
	.align		4
.L_19:
        /*000c*/ 	.byte	0x04, 0x11
        /*000e*/ 	.short	(.L_21 - .L_20)
	.align		4
.L_20:
        /*0010*/ 	.word	index@($__internal_2_$__cuda_sm10x_tcgen05_guardrail_trap_unallocated_columns_being_dealloced)
        /*0014*/ 	.word	0x00000000


	//----- nvinfo : EIATTR_FRAME_SIZE
	.align		4
.L_21:
        /*0018*/ 	.byte	0x04, 0x11
        /*001a*/ 	.short	(.L_23 - .L_22)
	.align		4
.L_22:
        /*001c*/ 	.word	index@($__internal_1_$__cuda_sm10x_tcgen05_guardrail_trap_phase_invalid_during_alloc)
        /*0020*/ 	.word	0x00000000


	//----- nvinfo : EIATTR_FRAME_SIZE
	.align		4
.L_23:
        /*0024*/ 	.byte	0x04, 0x11
        /*0026*/ 	.short	(.L_25 - .L_24)
	.align		4
.L_24:
        /*0028*/ 	.word	index@($__internal_0_$__cuda_sm10x_tcgen05_guardrail_trap_col_being_dealloced_not_returned_by_alloc)
        /*002c*/ 	.word	0x00000000


	//----- nvinfo : EIATTR_FRAME_SIZE
	.align		4
.L_25:
        /*0030*/ 	.byte	0x04, 0x11
        /*0032*/ 	.short	(.L_27 - .L_26)
	.align		4
.L_26:
        /*0034*/ 	.word	index@(_ZN7cutlass13device_kernelINS_4gemm6kernel13GemmUniversalIN4cute5tupleIJiiiiEEENS1_10collective13CollectiveMmaINS1_35MainloopSm100TmaUmmaWarpSpecializedILi8ELi2ELi4ENS5_IJNS4_1CILi1EEESB_SB_EEEEENS5_IJNSA_ILi128EEENSA_ILi64EEESF_EEENS_10bfloat16_tENS5_IJlSB_lEEESH_SI_NS4_8TiledMMAINS4_8MMA_AtomIJNS4_20SM100_MMA_F16BF16_SSISH_SH_fLi128ELi64ELNS4_4UMMA5MajorE0ELSN_0ELNSM_7ScaleInE0ELSO_0EEEEEENS4_6LayoutISC_NS5_IJNSA_ILi0EEESS_SS_EEEEENS5_IJNS4_10UnderscoreESV_SV_EEEEENS4_13SM90_TMA_LOADENS4_14ComposedLayoutINS4_7SwizzleILi3ELi4ELi3EEENS4_18smem_ptr_flag_bitsILi16EEENSR_INS5_IJNSA_ILi8EEESF_EEENS5_IJSF_SB_EEEEEEEvNS4_8identityESY_S18_vS19_EENS_8epilogue10collective18CollectiveEpilogueINS1B_23Sm100TmaWarpSpecializedILi3ELi2ELi32ELb1ELb0EEEJSG_NS5_IJNSR_ISE_SB_EENSR_INSA_ILi32EEESB_EEEEESH_SI_SH_SI_NS1B_6fusion15FusionCallbacksIS1F_NS1K_17LinearCombinationISH_fSH_fLNS_15FloatRoundStyleE2EEESG_S1J_JEEENS4_5SM1004TMEM4LOAD26SM100_TMEM_LOAD_32dp32b32xESY_NSZ_INS10_ILi2ELi4ELi3EEES13_NSR_INS5_IJS14_S1H_EEENS5_IJS1H_SB_EEEEEEENS4_39AutoVectorizingCopyWithAssumedAlignmentILi128EEENS4_14SM90_TMA_STOREES1Y_S20_S20_EEEvvEEEEvNT_6ParamsE)
        /*0038*/ 	.word	0x00000000


	//----- nvinfo : EIATTR_MIN_STACK_SIZE
	.align		4
.L_27:
        /*003c*/ 	.byte	0x04, 0x12
        /*003e*/ 	.short	(.L_29 - .L_28)
	.align		4
.L_28:
        /*0040*/ 	.word	index@(_ZN7cutlass13device_kernelINS_4gemm6kernel13GemmUniversalIN4cute5tupleIJiiiiEEENS1_10collective13CollectiveMmaINS1_35MainloopSm100TmaUmmaWarpSpecializedILi8ELi2ELi4ENS5_IJNS4_1CILi1EEESB_SB_EEEEENS5_IJNSA_ILi128EEENSA_ILi64EEESF_EEENS_10bfloat16_tENS5_IJlSB_lEEESH_SI_NS4_8TiledMMAINS4_8MMA_AtomIJNS4_20SM100_MMA_F16BF16_SSISH_SH_fLi128ELi64ELNS4_4UMMA5MajorE0ELSN_0ELNSM_7ScaleInE0ELSO_0EEEEEENS4_6LayoutISC_NS5_IJNSA_ILi0EEESS_SS_EEEEENS5_IJNS4_10UnderscoreESV_SV_EEEEENS4_13SM90_TMA_LOADENS4_14ComposedLayoutINS4_7SwizzleILi3ELi4ELi3EEENS4_18smem_ptr_flag_bitsILi16EEENSR_INS5_IJNSA_ILi8EEESF_EEENS5_IJSF_SB_EEEEEEEvNS4_8identityESY_S18_vS19_EENS_8epilogue10collective18CollectiveEpilogueINS1B_23Sm100TmaWarpSpecializedILi3ELi2ELi32ELb1ELb0EEEJSG_NS5_IJNSR_ISE_SB_EENSR_INSA_ILi32EEESB_EEEEESH_SI_SH_SI_NS1B_6fusion15FusionCallbacksIS1F_NS1K_17LinearCombinationISH_fSH_fLNS_15FloatRoundStyleE2EEESG_S1J_JEEENS4_5SM1004TMEM4LOAD26SM100_TMEM_LOAD_32dp32b32xESY_NSZ_INS10_ILi2ELi4ELi3EEES13_NSR_INS5_IJS14_S1H_EEENS5_IJS1H_SB_EEEEEEENS4_39AutoVectorizingCopyWithAssumedAlignmentILi128EEENS4_14SM90_TMA_STOREES1Y_S20_S20_EEEvvEEEEvNT_6ParamsE)
        /*0044*/ 	.word	0x00000000
.L_29:


//--------------------- .nv.compat                --------------------------
	.section	.nv.compat,"",@"SHT_CUDA_COMPAT_INFO"
	.align	4
        /*0000*/ 	.byte	0x02, 0x09, 0x01, 0x00, 0x02, 0x02, 0x02, 0x00, 0x02, 0x05, 0x05, 0x00, 0x03, 0x07, 0x01, 0x01
        /*0010*/ 	.byte	0x02, 0x03, 0x01, 0x00, 0x02, 0x06, 0x01, 0x00, 0x04, 0x0b, 0x08, 0x00, 0x09, 0x00, 0x00, 0x00
        /*0020*/ 	.byte	0x00, 0x00, 0x00, 0x00


//--------------------- .nv.info._ZN7cutlass13device_kernelINS_4gemm6kernel13GemmUniversalIN4cute5tupleIJiiiiEEENS1_10collective13CollectiveMmaINS1_35MainloopSm100TmaUmmaWarpSpecializedILi8ELi2ELi4ENS5_IJNS4_1CILi1EEESB_SB_EEEEENS5_IJNSA_ILi128EEENSA_ILi64EEESF_EEENS_10bfloat16_tENS5_IJlSB_lEEESH_SI_NS4_8TiledMMAINS4_8MMA_AtomIJNS4_20SM100_MMA_F16BF16_SSISH_SH_fLi128ELi64ELNS4_4UMMA5MajorE0ELSN_0ELNSM_7ScaleInE0ELSO_0EEEEEENS4_6LayoutISC_NS5_IJNSA_ILi0EEESS_SS_EEEEENS5_IJNS4_10UnderscoreESV_SV_EEEEENS4_13SM90_TMA_LOADENS4_14ComposedLayoutINS4_7SwizzleILi3ELi4ELi3EEENS4_18smem_ptr_flag_bitsILi16EEENSR_INS5_IJNSA_ILi8EEESF_EEENS5_IJSF_SB_EEEEEEEvNS4_8identityESY_S18_vS19_EENS_8epilogue10collective18CollectiveEpilogueINS1B_23Sm100TmaWarpSpecializedILi3ELi2ELi32ELb1ELb0EEEJSG_NS5_IJNSR_ISE_SB_EENSR_INSA_ILi32EEESB_EEEEESH_SI_SH_SI_NS1B_6fusion15FusionCallbacksIS1F_NS1K_17LinearCombinationISH_fSH_fLNS_15FloatRoundStyleE2EEESG_S1J_JEEENS4_5SM1004TMEM4LOAD26SM100_TMEM_LOAD_32dp32b32xESY_NSZ_INS10_ILi2ELi4ELi3EEES13_NSR_INS5_IJS14_S1H_EEENS5_IJS1H_SB_EEEEEEENS4_39AutoVectorizingCopyWithAssumedAlignmentILi128EEENS4_14SM90_TMA_STOREES1Y_S20_S20_EEEvvEEEEvNT_6ParamsE --------------------------
	.section	.nv.info._ZN7cutlass13device_kernelINS_4gemm6kernel13GemmUniversalIN4cute5tupleIJiiiiEEENS1_10collective13CollectiveMmaINS1_35MainloopSm100TmaUmmaWarpSpecializedILi8ELi2ELi4ENS5_IJNS4_1CILi1EEESB_SB_EEEEENS5_IJNSA_ILi128EEENSA_ILi64EEESF_EEENS_10bfloat16_tENS5_IJlSB_lEEESH_SI_NS4_8TiledMMAINS4_8MMA_AtomIJNS4_20SM100_MMA_F16BF16_SSISH_SH_fLi128ELi64ELNS4_4UMMA5MajorE0ELSN_0ELNSM_7ScaleInE0ELSO_0EEEEEENS4_6LayoutISC_NS5_IJNSA_ILi0EEESS_SS_EEEEENS5_IJNS4_10UnderscoreESV_SV_EEEEENS4_13SM90_TMA_LOADENS4_14ComposedLayoutINS4_7SwizzleILi3ELi4ELi3EEENS4_18smem_ptr_flag_bitsILi16EEENSR_INS5_IJNSA_ILi8EEESF_EEENS5_IJSF_SB_EEEEEEEvNS4_8identityESY_S18_vS19_EENS_8epilogue10collective18CollectiveEpilogueINS1B_23Sm100TmaWarpSpecializedILi3ELi2ELi32ELb1ELb0EEEJSG_NS5_IJNSR_ISE_SB_EENSR_INSA_ILi32EEESB_EEEEESH_SI_SH_SI_NS1B_6fusion15FusionCallbacksIS1F_NS1K_17LinearCombinationISH_fSH_fLNS_15FloatRoundStyleE2EEESG_S1J_JEEENS4_5SM1004TMEM4LOAD26SM100_TMEM_LOAD_32dp32b32xESY_NSZ_INS10_ILi2ELi4ELi3EEES13_NSR_INS5_IJS14_S1H_EEENS5_IJS1H_SB_EEEEEEENS4_39AutoVectorizingCopyWithAssumedAlignmentILi128EEENS4_14SM90_TMA_STOREES1Y_S20_S20_EEEvvEEEEvNT_6ParamsE,"",@"SHT_CUDA_INFO"
	.sectionflags	@""
	.align	4


	//----- nvinfo : EIATTR_CUDA_API_VERSION
	.align		4
        /*0000*/ 	.byte	0x04, 0x37
        /*0002*/ 	.short	(.L_31 - .L_30)
.L_30:
        /*0004*/ 	.word	0x00000082


	//----- nvinfo : EIATTR_KPARAM_INFO
	.align		4
.L_31:
        /*0008*/ 	.byte	0x04, 0x17
        /*000a*/ 	.short	(.L_33 - .L_32)
.L_32:
        /*000c*/ 	.word	0x00000000
        /*0010*/ 	.short	0x0000
        /*0012*/ 	.short	0x0000
        /*0014*/ 	.byte	0x00, 0xf0, 0x01, 0x20


	//----- nvinfo : EIATTR_AT_ENTRY_FRAGMENTS
	.align		4
.L_33:
        /*0018*/ 	.byte	0x04, 0x4f
        /*001a*/ 	.short	(.L_35 - .L_34)


	//   ....[0]....
.L_34:
        /*001c*/ 	.word	0x00000006


	//----- nvinfo : EIATTR_RESERVED_SMEM_USED
	.align		4
.L_35:
        /*0020*/ 	.byte	0x01, 0x41
	.zero		2


	//----- nvinfo : EIATTR_SPARSE_MMA_MASK
	.align		4
        /*0024*/ 	.byte	0x03, 0x50
        /*0026*/ 	.short	0x0000


	//----- nvinfo : EIATTR_TCGEN05_1CTA_USED
	.align		4
        /*0028*/ 	.byte	0x01, 0x51
	.zero		2


	//----- nvinfo : EIATTR_MAXREG_COUNT
	.align		4
        /*002c*/ 	.byte	0x03, 0x1b
        /*002e*/ 	.short	0x00ff


	//----- nvinfo : EIATTR_NUM_BARRIERS
	.align		4
        /*0030*/ 	.byte	0x02, 0x4c
        /*0032*/ 	.byte	0x07
	.zero		1


	//----- nvinfo : EIATTR_EXTERNS
	.align		4
        /*0034*/ 	.byte	0x04, 0x0f
        /*0036*/ 	.short	(.L_37 - .L_36)


	//   ....[0]....
	.align		4
.L_36:
        /*0038*/ 	.word	index@(__assertfail)


	//----- nvinfo : EIATTR_MERCURY_ISA_VERSION
	.align		4
.L_37:
        /*003c*/ 	.byte	0x03, 0x5f
        /*003e*/ 	.short	0x0101


	//----- nvinfo : EIATTR_INT_WARP_WIDE_INSTR_OFFSETS
	.align		4
        /*0040*/ 	.byte	0x04, 0x31
        /*0042*/ 	.short	(.L_39 - .L_38)


	//   ....[0]....
.L_38:
        /*0044*/ 	.word	0x00001e40


	//   ....[1]....
        /*0048*/ 	.word	0x00003ac0


	//   ....[2]....
        /*004c*/ 	.word	0x00003af0


	//   ....[3]....
        /*0050*/ 	.word	0x00003b40


	//   ....[4]....
        /*0054*/ 	.word	0x00004430


	//   ....[5]....
        /*0058*/ 	.word	0x00004450


	//   ....[6]....
        /*005c*/ 	.word	0x00004720


	//   ....[7]....
        /*0060*/ 	.word	0x00004850


	//----- nvinfo : EIATTR_COOP_GROUP_MASK_REGIDS
	.align		4
.L_39:
        /*0064*/ 	.byte	0x04, 0x29
        /*0066*/ 	.short	(.L_41 - .L_40)


	//   ....[0]....
.L_40:
        /*0068*/ 	.word	0xffffffff


	//   ....[1]....
        /*006c*/ 	.word	0xffffffff


	//   ....[2]....
        /*0070*/ 	.word	0xffffffff


	//   ....[3]....
        /*0074*/ 	.word	0xffffffff


	//   ....[4]....
        /*0078*/ 	.word	0xffffffff


	//   ....[5]....
        /*007c*/ 	.word	0xffffffff


	//   ....[6]....
        /*0080*/ 	.word	0xffffffff


	//   ....[7]....
        /*0084*/ 	.word	0xffffffff


	//   ....[8]....
        /*0088*/ 	.word	0xffffffff


	//   ....[9]....
        /*008c*/ 	.word	0xffffffff


	//   ....[10]....
        /*0090*/ 	.word	0xffffffff


	//   ....[11]....
        /*0094*/ 	.word	0xffffffff


	//   ....[12]....
        /*0098*/ 	.word	0xffffffff


	//----- nvinfo : EIATTR_COOP_GROUP_INSTR_OFFSETS
	.align		4
.L_41:
        /*009c*/ 	.byte	0x04, 0x28
        /*009e*/ 	.short	(.L_43 - .L_42)


	//   ....[0]....
.L_42:
        /*00a0*/ 	.word	0x00000090


	//   ....[1]....
        /*00a4*/ 	.word	0x000004d0


	//   ....[2]....
        /*00a8*/ 	.word	0x000006c0


	//   ....[3]....
        /*00ac*/ 	.word	0x00000840


	//   ....[4]....
        /*00b0*/ 	.word	0x00000940


	//   ....[5]....
        /*00b4*/ 	.word	0x00000ab0


	//   ....[6]....
        /*00b8*/ 	.word	0x00000c50


	//   ....[7]....
        /*00bc*/ 	.word	0x00001d20


	//   ....[8]....
        /*00c0*/ 	.word	0x00002d40


	//   ....[9]....
        /*00c4*/ 	.word	0x00002f50


	//   ....[10]....
        /*00c8*/ 	.word	0x00002f80


	//   ....[11]....
        /*00cc*/ 	.word	0x000039b0


	//   ....[12]....
        /*00d0*/ 	.word	0x00003be0


	//----- nvinfo : EIATTR_VRC_CTA_INIT_COUNT
	.align		4
.L_43:
        /*00d4*/ 	.byte	0x02, 0x4a
        /*00d6*/ 	.byte	0x80
	.zero		1


	//----- nvinfo : EIATTR_SYSCALL_OFFSETS
	.align		4
        /*00d8*/ 	.byte	0x04, 0x46
        /*00da*/ 	.short	(.L_45 - .L_44)


	//   ....[0]....
.L_44:
        /*00dc*/ 	.word	0x00005400


	//   ....[1]....
        /*00e0*/ 	.word	0x000054f0


	//   ....[2]....
        /*00e4*/ 	.word	0x00005d30


	//   ....[3]....
        /*00e8*/ 	.word	0x000069e0


	//----- nvinfo : EIATTR_MBARRIER_INSTR_OFFSETS
	.align		4
.L_45:
        /*00ec*/ 	.byte	0x04, 0x39
        /*00ee*/ 	.short	(.L_47 - .L_46)


	//   ....[0]....
.L_46:
        /*00f0*/ 	.word	0x000005b0
        /*00f4*/ 	.word	0x000000ff
        /*00f8*/ 	.word	0x00000000
        /*00fc*/ 	.short	0x0100
        /*00fe*/ 	.byte	0x05
	.zero		1


	//   ....[1]....
        /*0100*/ 	.word	0x000005c0
        /*0104*/ 	.word	0x000000ff
        /*0108*/ 	.word	0x00000040
        /*010c*/ 	.short	0x0100
        /*010e*/ 	.byte	0x05
	.zero		1


	//   ....[2]....
        /*0110*/ 	.word	0x000005d0
        /*0114*/ 	.word	0x000000ff
        /*0118*/ 	.word	0x00000008
        /*011c*/ 	.short	0x0100
        /*011e*/ 	.byte	0x05
	.zero		1


	//   ....[3]....
        /*0120*/ 	.word	0x000005e0
        /*0124*/ 	.word	0x000000ff
        /*0128*/ 	.word	0x00000048
        /*012c*/ 	.short	0x0100
        /*012e*/ 	.byte	0x05
	.zero		1


	//   ....[4]....
        /*0130*/ 	.word	0x000005f0
        /*0134*/ 	.word	0x000000ff
        /*0138*/ 	.word	0x00000010
        /*013c*/ 	.short	0x0100
        /*013e*/ 	.byte	0x05
	.zero		1


	//   ....[5]....
        /*0140*/ 	.word	0x00000600
        /*0144*/ 	.word	0x000000ff
        /*0148*/ 	.word	0x00000050
        /*014c*/ 	.short	0x0100
        /*014e*/ 	.byte	0x05
	.zero		1


	//   ....[6]....
        /*0150*/ 	.word	0x00000610
        /*0154*/ 	.word	0x000000ff
        /*0158*/ 	.word	0x00000018
        /*015c*/ 	.short	0x0100
        /*015e*/ 	.byte	0x05
	.zero		1


	//   ....[7]....
        /*0160*/ 	.word	0x00000620
        /*0164*/ 	.word	0x000000ff
        /*0168*/ 	.word	0x00000058
        /*016c*/ 	.short	0x0100
        /*016e*/ 	.byte	0x05
	.zero		1


	//   ....[8]....
        /*0170*/ 	.word	0x00000630
        /*0174*/ 	.word	0x000000ff
        /*0178*/ 	.word	0x00000020
        /*017c*/ 	.short	0x0100
        /*017e*/ 	.byte	0x05
	.zero		1


	//   ....[9]....
        /*0180*/ 	.word	0x00000640
        /*0184*/ 	.word	0x000000ff
        /*0188*/ 	.word	0x00000060
        /*018c*/ 	.short	0x0100
        /*018e*/ 	.byte	0x05
	.zero		1


	//   ....[10]....
        /*0190*/ 	.word	0x00000650
        /*0194*/ 	.word	0x000000ff
        /*0198*/ 	.word	0x00000028
        /*019c*/ 	.short	0x0100
        /*019e*/ 	.byte	0x05
	.zero		1


	//   ....[11]....
        /*01a0*/ 	.word	0x00000660
        /*01a4*/ 	.word	0x000000ff
        /*01a8*/ 	.word	0x00000068
        /*01ac*/ 	.short	0x0100
        /*01ae*/ 	.byte	0x05
	.zero		1


	//   ....[12]....
        /*01b0*/ 	.word	0x00000670
        /*01b4*/ 	.word	0x000000ff
        /*01b8*/ 	.word	0x00000030
        /*01bc*/ 	.short	0x0100
        /*01be*/ 	.byte	0x05
	.zero		1


	//   ....[13]....
        /*01c0*/ 	.word	0x00000680
        /*01c4*/ 	.word	0x000000ff
        /*01c8*/ 	.word	0x00000070
        /*01cc*/ 	.short	0x0100
        /*01ce*/ 	.byte	0x05
	.zero		1


	//   ....[14]....
        /*01d0*/ 	.word	0x00000690
        /*01d4*/ 	.word	0x000000ff
        /*01d8*/ 	.word	0x00000038
        /*01dc*/ 	.short	0x0100
        /*01de*/ 	.byte	0x05
	.zero		1


	//   ....[15]....
        /*01e0*/ 	.word	0x000006a0
        /*01e4*/ 	.word	0x000000ff
        /*01e8*/ 	.word	0x00000078
        /*01ec*/ 	.short	0x0100
        /*01ee*/ 	.byte	0x05
	.zero		1


	//   ....[16]....
        /*01f0*/ 	.word	0x000007d0
        /*01f4*/ 	.word	0x000000ff
        /*01f8*/ 	.word	0x00000080
        /*01fc*/ 	.short	0x0100
        /*01fe*/ 	.byte	0x07
	.zero		1


	//   ....[17]....
        /*0200*/ 	.word	0x000007e0
        /*0204*/ 	.word	0x000000ff
        /*0208*/ 	.word	0x00000098
        /*020c*/ 	.short	0x0100
        /*020e*/ 	.byte	0x07
	.zero		1


	//   ....[18]....
        /*0210*/ 	.word	0x000007f0
        /*0214*/ 	.word	0x000000ff
        /*0218*/ 	.word	0x00000088
        /*021c*/ 	.short	0x0100
        /*021e*/ 	.byte	0x07
	.zero		1


	//   ....[19]....
        /*0220*/ 	.word	0x00000800
        /*0224*/ 	.word	0x000000ff
        /*0228*/ 	.word	0x000000a0
        /*022c*/ 	.short	0x0100
        /*022e*/ 	.byte	0x07
	.zero		1


	//   ....[20]....
        /*0230*/ 	.word	0x00000810
        /*0234*/ 	.word	0x000000ff
        /*0238*/ 	.word	0x00000090
        /*023c*/ 	.short	0x0100
        /*023e*/ 	.byte	0x07
	.zero		1


	//   ....[21]....
        /*0240*/ 	.word	0x00000820
        /*0244*/ 	.word	0x000000ff
        /*0248*/ 	.word	0x000000a8
        /*024c*/ 	.short	0x0100
        /*024e*/ 	.byte	0x07
	.zero		1


	//   ....[22]....
        /*0250*/ 	.word	0x00000910
        /*0254*/ 	.word	0x000000ff
        /*0258*/ 	.word	0x000000b0
        /*025c*/ 	.short	0x0100
        /*025e*/ 	.byte	0x05
	.zero		1


	//   ....[23]....
        /*0260*/ 	.word	0x00000920
        /*0264*/ 	.word	0x000000ff
        /*0268*/ 	.word	0x000000b8
        /*026c*/ 	.short	0x0100
        /*026e*/ 	.byte	0x05
	.zero		1


	//   ....[24]....
        /*0270*/ 	.word	0x00000a60
        /*0274*/ 	.word	0x000000ff
        /*0278*/ 	.word	0x000000c0
        /*027c*/ 	.short	0x0100
        /*027e*/ 	.byte	0x05
	.zero		1


	//   ....[25]....
        /*0280*/ 	.word	0x00000a70
        /*0284*/ 	.word	0x000000ff
        /*0288*/ 	.word	0x000000d0
        /*028c*/ 	.short	0x0100
        /*028e*/ 	.byte	0x05
	.zero		1


	//   ....[26]....
        /*0290*/ 	.word	0x00000a80
        /*0294*/ 	.word	0x000000ff
        /*0298*/ 	.word	0x000000c8
        /*029c*/ 	.short	0x0100
        /*029e*/ 	.byte	0x05
	.zero		1


	//   ....[27]....
        /*02a0*/ 	.word	0x00000a90
        /*02a4*/ 	.word	0x000000ff
        /*02a8*/ 	.word	0x000000d8
        /*02ac*/ 	.short	0x0100
        /*02ae*/ 	.byte	0x05
	.zero		1


	//   ....[28]....
        /*02b0*/ 	.word	0x00000bc0
        /*02b4*/ 	.word	0x000000ff
        /*02b8*/ 	.word	0x000000e0
        /*02bc*/ 	.short	0x0100
        /*02be*/ 	.byte	0x07
	.zero		1


	//   ....[29]....
        /*02c0*/ 	.word	0x00000bd0
        /*02c4*/ 	.word	0x000000ff
        /*02c8*/ 	.word	0x00000100
        /*02cc*/ 	.short	0x0100
        /*02ce*/ 	.byte	0x07
	.zero		1


	//   ....[30]....
        /*02d0*/ 	.word	0x00000be0
        /*02d4*/ 	.word	0x000000ff
        /*02d8*/ 	.word	0x000000e8
        /*02dc*/ 	.short	0x0100
        /*02de*/ 	.byte	0x07
	.zero		1


	//   ....[31]....
        /*02e0*/ 	.word	0x00000bf0
        /*02e4*/ 	.word	0x000000ff
        /*02e8*/ 	.word	0x00000108
        /*02ec*/ 	.short	0x0100
        /*02ee*/ 	.byte	0x07
	.zero		1


	//   ....[32]....
        /*02f0*/ 	.word	0x00000c00
        /*02f4*/ 	.word	0x000000ff
        /*02f8*/ 	.word	0x000000f0
        /*02fc*/ 	.short	0x0100
        /*02fe*/ 	.byte	0x07
	.zero		1


	//   ....[33]....
        /*0300*/ 	.word	0x00000c10
        /*0304*/ 	.word	0x000000ff
        /*0308*/ 	.word	0x00000110
        /*030c*/ 	.short	0x0100
        /*030e*/ 	.byte	0x07
	.zero		1


	//   ....[34]....
        /*0310*/ 	.word	0x00000c20
        /*0314*/ 	.word	0x000000ff
        /*0318*/ 	.word	0x000000f8
        /*031c*/ 	.short	0x0100
        /*031e*/ 	.byte	0x07
	.zero		1


	//   ....[35]....
        /*0320*/ 	.word	0x00000c30
        /*0324*/ 	.word	0x000000ff
        /*0328*/ 	.word	0x00000118
        /*032c*/ 	.short	0x0100
        /*032e*/ 	.byte	0x07
	.zero		1


	//   ....[36]....
        /*0330*/ 	.word	0x00000d20
        /*0334*/ 	.word	0x000000ff
        /*0338*/ 	.word	0x00000120
        /*033c*/ 	.short	0x0100
        /*033e*/ 	.byte	0x05
	.zero		1


	//   ....[37]....
        /*0340*/ 	.word	0x00000d30
        /*0344*/ 	.word	0x000000ff
        /*0348*/ 	.word	0x00000130
        /*034c*/ 	.short	0x0100
        /*034e*/ 	.byte	0x05
	.zero		1


	//   ....[38]....
        /*0350*/ 	.word	0x00000d40
        /*0354*/ 	.word	0x000000ff
        /*0358*/ 	.word	0x00000128
        /*035c*/ 	.short	0x0100
        /*035e*/ 	.byte	0x05
	.zero		1


	//   ....[39]....
        /*0360*/ 	.word	0x00000d50
        /*0364*/ 	.word	0x000000ff
        /*0368*/ 	.word	0x00000138
        /*036c*/ 	.short	0x0100
        /*036e*/ 	.byte	0x05
	.zero		1


	//   ....[40]....
        /*0370*/ 	.word	0x00001620
        /*0374*/ 	.word	0x00000002
        /*0378*/ 	.word	0x00000130
        /*037c*/ 	.short	0x010a
        /*037e*/ 	.byte	0xff
	.zero		1


	//   ....[41]....
        /*0380*/ 	.word	0x00001650
        /*0384*/ 	.word	0x00000002
        /*0388*/ 	.word	0x00000120
        /*038c*/ 	.short	0x0101
        /*038e*/ 	.byte	0xff
	.zero		1


	//   ....[42]....
        /*0390*/ 	.word	0x00001720
        /*0394*/ 	.word	0x000000ff
        /*0398*/ 	.word	0x00000040
        /*039c*/ 	.short	0x010a
        /*039e*/ 	.byte	0x08
	.zero		1


	//   ....[43]....
        /*03a0*/ 	.word	0x000017c0
        /*03a4*/ 	.word	0x000000ff
        /*03a8*/ 	.word	0x00000040
        /*03ac*/ 	.short	0x010a
        /*03ae*/ 	.byte	0x21
	.zero		1


	//   ....[44]....
        /*03b0*/ 	.word	0x00001910
        /*03b4*/ 	.word	0x000000ff
        /*03b8*/ 	.word	0x00000040
        /*03bc*/ 	.short	0x010a
        /*03be*/ 	.byte	0x08
	.zero		1


	//   ....[45]....
        /*03c0*/ 	.word	0x00001a20
        /*03c4*/ 	.word	0x000000ff
        /*03c8*/ 	.word	0x000000b8
        /*03cc*/ 	.short	0x0101
        /*03ce*/ 	.byte	0x04
	.zero		1


	//   ....[46]....
        /*03d0*/ 	.word	0x00001a40
        /*03d4*/ 	.word	0x000000ff
        /*03d8*/ 	.word	0x00000040
        /*03dc*/ 	.short	0x010a
        /*03de*/ 	.byte	0x08
	.zero		1


	//   ....[47]....
        /*03e0*/ 	.word	0x00001ac0
        /*03e4*/ 	.word	0x000000ff
        /*03e8*/ 	.word	0x00000040
        /*03ec*/ 	.short	0x010a
        /*03ee*/ 	.byte	0x11
	.zero		1


	//   ....[48]....
        /*03f0*/ 	.word	0x00001c10
        /*03f4*/ 	.word	0x000000ff
        /*03f8*/ 	.word	0x00000040
        /*03fc*/ 	.short	0x010a
        /*03fe*/ 	.byte	0x08
	.zero		1


	//   ....[49]....
        /*0400*/ 	.word	0x00001d50
        /*0404*/ 	.word	0x00000002
        /*0408*/ 	.word	0x000000c0
        /*040c*/ 	.short	0x010a
        /*040e*/ 	.byte	0xff
	.zero		1


	//   ....[50]....
        /*0410*/ 	.word	0x00001e10
        /*0414*/ 	.word	0x00000002
        /*0418*/ 	.word	0x00000000
        /*041c*/ 	.short	0x0101
        /*041e*/ 	.byte	0xff
	.zero		1


	//   ....[51]....
        /*0420*/ 	.word	0x00002370
        /*0424*/ 	.word	0x000000ff
        /*0428*/ 	.word	0x00000000
        /*042c*/ 	.short	0x010a
        /*042e*/ 	.byte	0x05
	.zero		1


	//   ....[52]....
        /*0430*/ 	.word	0x00002400
        /*0434*/ 	.word	0x000000ff
        /*0438*/ 	.word	0x00000000
        /*043c*/ 	.short	0x010a
        /*043e*/ 	.byte	0x05
	.zero		1


	//   ....[53]....
        /*0440*/ 	.word	0x00002490
        /*0444*/ 	.word	0x000000ff
        /*0448*/ 	.word	0x00000000
        /*044c*/ 	.short	0x010a
        /*044e*/ 	.byte	0x05
	.zero		1


	//   ....[54]....
        /*0450*/ 	.word	0x00002520
        /*0454*/ 	.word	0x000000ff
        /*0458*/ 	.word	0x00000000
        /*045c*/ 	.short	0x010a
        /*045e*/ 	.byte	0x05
	.zero		1


	//   ....[55]....
        /*0460*/ 	.word	0x000025b0
        /*0464*/ 	.word	0x000000ff
        /*0468*/ 	.word	0x00000000
        /*046c*/ 	.short	0x010a
        /*046e*/ 	.byte	0x05
	.zero		1


	//   ....[56]....
        /*0470*/ 	.word	0x00002640
        /*0474*/ 	.word	0x000000ff
        /*0478*/ 	.word	0x00000000
        /*047c*/ 	.short	0x010a
        /*047e*/ 	.byte	0x05
	.zero		1


	//   ....[57]....
        /*0480*/ 	.word	0x000026d0
        /*0484*/ 	.word	0x000000ff
        /*0488*/ 	.word	0x00000000
        /*048c*/ 	.short	0x010a
        /*048e*/ 	.byte	0x05
	.zero		1


	//   ....[58]....
        /*0490*/ 	.word	0x00002770
        /*0494*/ 	.word	0x00000000
        /*0498*/ 	.word	0x00000000
        /*049c*/ 	.short	0x010a
        /*049e*/ 	.byte	0xff
	.zero		1


	//   ....[59]....
        /*04a0*/ 	.word	0x00002890
        /*04a4*/ 	.word	0x00000000
        /*04a8*/ 	.word	0x00000120
        /*04ac*/ 	.short	0x010a
        /*04ae*/ 	.byte	0xff
	.zero		1


	//   ....[60]....
        /*04b0*/ 	.word	0x00002900
        /*04b4*/ 	.word	0x00000000
        /*04b8*/ 	.word	0x00000000
        /*04bc*/ 	.short	0x0101
        /*04be*/ 	.byte	0xff
	.zero		1


	//   ....[61]....
        /*04c0*/ 	.word	0x00002920
        /*04c4*/ 	.word	0x000000ff
        /*04c8*/ 	.word	0x000000d0
        /*04cc*/ 	.short	0x010a
        /*04ce*/ 	.byte	0x05
	.zero		1


	//   ....[62]....
        /*04d0*/ 	.word	0x00002a40
        /*04d4*/ 	.word	0x00000000
        /*04d8*/ 	.word	0x000000c0
        /*04dc*/ 	.short	0x010a
        /*04de*/ 	.byte	0xff
	.zero		1


	//   ....[63]....
        /*04e0*/ 	.word	0x00002b40
        /*04e4*/ 	.word	0x00000000
        /*04e8*/ 	.word	0x00000000
        /*04ec*/ 	.short	0x0101
        /*04ee*/ 	.byte	0xff
	.zero		1


	//   ....[64]....
        /*04f0*/ 	.word	0x00002bd0
        /*04f4*/ 	.word	0x000000ff
        /*04f8*/ 	.word	0x000000d0
        /*04fc*/ 	.short	0x0106
        /*04fe*/ 	.byte	0x05
	.zero		1


	//   ....[65]....
        /*0500*/ 	.word	0x00002bf0
        /*0504*/ 	.word	0x000000ff
        /*0508*/ 	.word	0x000000d0
        /*050c*/ 	.short	0x010a
        /*050e*/ 	.byte	0x05
	.zero		1


	//   ....[66]....
        /*0510*/ 	.word	0x00002c80
        /*0514*/ 	.word	0x000000ff
        /*0518*/ 	.word	0x000000d0
        /*051c*/ 	.short	0x0106
        /*051e*/ 	.byte	0x04
	.zero		1


	//   ....[67]....
        /*0520*/ 	.word	0x00002cc0
        /*0524*/ 	.word	0x00000000
        /*0528*/ 	.word	0x000000d0
        /*052c*/ 	.short	0x010a
        /*052e*/ 	.byte	0xff
	.zero		1


	//   ....[68]....
        /*0530*/ 	.word	0x00003200
        /*0534*/ 	.word	0x00000000
        /*0538*/ 	.word	0x000000c0
        /*053c*/ 	.short	0x010a
        /*053e*/ 	.byte	0xff
	.zero		1


	//   ....[69]....
        /*0540*/ 	.word	0x00003310
        /*0544*/ 	.word	0x00000003
        /*0548*/ 	.word	0x00000000
        /*054c*/ 	.short	0x0101
        /*054e*/ 	.byte	0xff
	.zero		1


	//   ....[70]....
        /*0550*/ 	.word	0x00003320
        /*0554*/ 	.word	0x000000ff
        /*0558*/ 	.word	0x00000000
        /*055c*/ 	.short	0x010a
        /*055e*/ 	.byte	0x06
	.zero		1


	//   ....[71]....
        /*0560*/ 	.word	0x00003340
        /*0564*/ 	.word	0x000000ff
        /*0568*/ 	.word	0x00000100
        /*056c*/ 	.short	0x010a
        /*056e*/ 	.byte	0x07
	.zero		1


	//   ....[72]....
        /*0570*/ 	.word	0x00003410
        /*0574*/ 	.word	0x000000ff
        /*0578*/ 	.word	0x00000000
        /*057c*/ 	.short	0x010a
        /*057e*/ 	.byte	0x06
	.zero		1


	//   ....[73]....
        /*0580*/ 	.word	0x00003540
        /*0584*/ 	.word	0x000000ff
        /*0588*/ 	.word	0x00000000
        /*058c*/ 	.short	0x010a
        /*058e*/ 	.byte	0x1a
	.zero		1


	//   ....[74]....
        /*0590*/ 	.word	0x000037e0
        /*0594*/ 	.word	0x000000ff
        /*0598*/ 	.word	0x00000000
        /*059c*/ 	.short	0x010a
        /*059e*/ 	.byte	0x06
	.zero		1


	//   ....[75]....
        /*05a0*/ 	.word	0x00003870
        /*05a4*/ 	.word	0x000000ff
        /*05a8*/ 	.word	0x00000000
        /*05ac*/ 	.short	0x010a
        /*05ae*/ 	.byte	0x06
	.zero		1


	//   ....[76]....
        /*05b0*/ 	.word	0x00003900
        /*05b4*/ 	.word	0x000000ff
        /*05b8*/ 	.word	0x00000000
        /*05bc*/ 	.short	0x010a
        /*05be*/ 	.byte	0x06
	.zero		1


	//   ....[77]....
        /*05c0*/ 	.word	0x00003990
        /*05c4*/ 	.word	0x000000ff
        /*05c8*/ 	.word	0x00000000
        /*05cc*/ 	.short	0x010a
        /*05ce*/ 	.byte	0x07
	.zero		1


	//   ....[78]....
        /*05d0*/ 	.word	0x00003dd0
        /*05d4*/ 	.word	0x00000000
        /*05d8*/ 	.word	0x000000c0
        /*05dc*/ 	.short	0x010a
        /*05de*/ 	.byte	0xff
	.zero		1


	//   ....[79]....
        /*05e0*/ 	.word	0x00003e90
        /*05e4*/ 	.word	0x00000000
        /*05e8*/ 	.word	0x00000000
        /*05ec*/ 	.short	0x0101
        /*05ee*/ 	.byte	0xff
	.zero		1


	//   ....[80]....
        /*05f0*/ 	.word	0x000041b0
        /*05f4*/ 	.word	0x000000ff
        /*05f8*/ 	.word	0x000000b8
        /*05fc*/ 	.short	0x010a
        /*05fe*/ 	.byte	0x07
	.zero		1


	//   ....[81]....
        /*0600*/ 	.word	0x000043d0
        /*0604*/ 	.word	0x000000ff
        /*0608*/ 	.word	0x00000098
        /*060c*/ 	.short	0x010a
        /*060e*/ 	.byte	0x0f
	.zero		1


	//   ....[82]....
        /*0610*/ 	.word	0x000045d0
        /*0614*/ 	.word	0x000000ff
        /*0618*/ 	.word	0x00000080
        /*061c*/ 	.short	0x010b
        /*061e*/ 	.byte	0x0f
	.zero		1


	//   ....[83]....
        /*0620*/ 	.word	0x00004620
        /*0624*/ 	.word	0x000000ff
        /*0628*/ 	.word	0x00000000
        /*062c*/ 	.short	0x0101
        /*062e*/ 	.byte	0x10
	.zero		1


	//   ....[84]....
        /*0630*/ 	.word	0x00004660
        /*0634*/ 	.word	0x000000ff
        /*0638*/ 	.word	0x00000098
        /*063c*/ 	.short	0x010a
        /*063e*/ 	.byte	0x0d
	.zero		1


	//   ....[85]....
        /*0640*/ 	.word	0x000048a0
        /*0644*/ 	.word	0x000000ff
        /*0648*/ 	.word	0x00000080
        /*064c*/ 	.short	0x010b
        /*064e*/ 	.byte	0x0d
	.zero		1


	//   ....[86]....
        /*0650*/ 	.word	0x00004910
        /*0654*/ 	.word	0x000000ff
        /*0658*/ 	.word	0x00000000
        /*065c*/ 	.short	0x0101
        /*065e*/ 	.byte	0x0f
	.zero		1


	//   ....[87]....
        /*0660*/ 	.word	0x00004960
        /*0664*/ 	.word	0x000000ff
        /*0668*/ 	.word	0x00000000
        /*066c*/ 	.short	0x010a
        /*066e*/ 	.byte	0x04
	.zero		1


	//   ....[88]....
        /*0670*/ 	.word	0x000049f0
        /*0674*/ 	.word	0x000000ff
        /*0678*/ 	.word	0x00000000
        /*067c*/ 	.short	0x010a
        /*067e*/ 	.byte	0x04
	.zero		1


	//   ....[89]....
        /*0680*/ 	.word	0x00004a90
        /*0684*/ 	.word	0x00000000
        /*0688*/ 	.word	0x00000000
        /*068c*/ 	.short	0x010a
        /*068e*/ 	.byte	0xff
	.zero		1


	//   ....[90]....
        /*0690*/ 	.word	0x00004dd0
        /*0694*/ 	.word	0x00000000
        /*0698*/ 	.word	0x000000c0
        /*069c*/ 	.short	0x010a
        /*069e*/ 	.byte	0xff
	.zero		1


	//   ....[91]....
        /*06a0*/ 	.word	0x00004ee0
        /*06a4*/ 	.word	0x00000000
        /*06a8*/ 	.word	0x00000000
        /*06ac*/ 	.short	0x0101
        /*06ae*/ 	.byte	0xff
	.zero		1


	//   ....[92]....
        /*06b0*/ 	.word	0x00005980
        /*06b4*/ 	.word	0x00000000
        /*06b8*/ 	.word	0x00000080
        /*06bc*/ 	.short	0x010a
        /*06be*/ 	.byte	0xff
	.zero		1


	//   ....[93]....
        /*06c0*/ 	.word	0x000059f0
        /*06c4*/ 	.word	0x00000049
        /*06c8*/ 	.word	0x000000e0
        /*06cc*/ 	.short	0x010a
        /*06ce*/ 	.byte	0xff
	.zero		1


	//   ....[94]....
        /*06d0*/ 	.word	0x00005ae0
        /*06d4*/ 	.word	0x00000000
        /*06d8*/ 	.word	0x00000080
        /*06dc*/ 	.short	0x010a
        /*06de*/ 	.byte	0xff
	.zero		1


	//   ....[95]....
        /*06e0*/ 	.word	0x00005c10
        /*06e4*/ 	.word	0x00000049
        /*06e8*/ 	.word	0x000000e0
        /*06ec*/ 	.short	0x010a
        /*06ee*/ 	.byte	0xff
	.zero		1


	//   ....[96]....
        /*06f0*/ 	.word	0x00006720
        /*06f4*/ 	.word	0x00000000
        /*06f8*/ 	.word	0x00000000
        /*06fc*/ 	.short	0x0101
        /*06fe*/ 	.byte	0xff
	.zero		1


	//   ....[97]....
        /*0700*/ 	.word	0x00006730
        /*0704*/ 	.word	0x00000002
        /*0708*/ 	.word	0x00000080
        /*070c*/ 	.short	0x010a
        /*070e*/ 	.byte	0xff
	.zero		1


	//   ....[98]....
        /*0710*/ 	.word	0x00006800
        /*0714*/ 	.word	0x00000002
        /*0718*/ 	.word	0x00000080
        /*071c*/ 	.short	0x010a
        /*071e*/ 	.byte	0xff
	.zero		1


	//   ....[99]....
        /*0720*/ 	.word	0x00006b70
        /*0724*/ 	.word	0x000000ff
        /*0728*/ 	.word	0x00000000
        /*072c*/ 	.short	0x0101
        /*072e*/ 	.byte	0x05
	.zero		1


	//   ....[100]....
        /*0730*/ 	.word	0x000074a0
        /*0734*/ 	.word	0x00000000
        /*0738*/ 	.word	0x00000000
        /*073c*/ 	.short	0x0101
        /*073e*/ 	.byte	0xff
	.zero		1


	//   ....[101]....
        /*0740*/ 	.word	0x00007710
        /*0744*/ 	.word	0x000000ff
        /*0748*/ 	.word	0x00000000
        /*074c*/ 	.short	0x0101
        /*074e*/ 	.byte	0x04
	.zero		1


	//   ....[102]....
        /*0750*/ 	.word	0x00007730
        /*0754*/ 	.word	0x00000002
        /*0758*/ 	.word	0x00000130
        /*075c*/ 	.short	0x010a
        /*075e*/ 	.byte	0xff
	.zero		1


	//   ....[103]....
        /*0760*/ 	.word	0x00007790
        /*0764*/ 	.word	0x00000002
        /*0768*/ 	.word	0x00000040
        /*076c*/ 	.short	0x010a
        /*076e*/ 	.byte	0xff
	.zero		1


	//   ....[104]....
        /*0770*/ 	.word	0x000077f0
        /*0774*/ 	.word	0x00000002
        /*0778*/ 	.word	0x00000040
        /*077c*/ 	.short	0x010a
        /*077e*/ 	.byte	0xff
	.zero		1


	//   ....[105]....
        /*0780*/ 	.word	0x00007840
        /*0784*/ 	.word	0x00000002
        /*0788*/ 	.word	0x000000c0
        /*078c*/ 	.short	0x010a
        /*078e*/ 	.byte	0xff
	.zero		1


	//   ....[106]....
        /*0790*/ 	.word	0x000078a0
        /*0794*/ 	.word	0x00000000
        /*0798*/ 	.word	0x00000000
        /*079c*/ 	.short	0x010a
        /*079e*/ 	.byte	0xff
	.zero		1


	//   ....[107]....
        /*07a0*/ 	.word	0x00007900
        /*07a4*/ 	.word	0x00000000
        /*07a8*/ 	.word	0x00000000
        /*07ac*/ 	.short	0x010a
        /*07ae*/ 	.byte	0xff
	.zero		1


	//   ....[108]....
        /*07b0*/ 	.word	0x00007960
        /*07b4*/ 	.word	0x00000000
        /*07b8*/ 	.word	0x00000000
        /*07bc*/ 	.short	0x010a
        /*07be*/ 	.byte	0xff
	.zero		1


	//   ....[109]....
        /*07c0*/ 	.word	0x000079c0
        /*07c4*/ 	.word	0x00000000
        /*07c8*/ 	.word	0x00000000
        /*07cc*/ 	.short	0x010a
        /*07ce*/ 	.byte	0xff
	.zero		1


	//   ....[110]....
        /*07d0*/ 	.word	0x00007a20
        /*07d4*/ 	.word	0x00000000
        /*07d8*/ 	.word	0x00000000
        /*07dc*/ 	.short	0x010a
        /*07de*/ 	.byte	0xff
	.zero		1


	//   ....[111]....
        /*07e0*/ 	.word	0x00007a80
        /*07e4*/ 	.word	0x00000000
        /*07e8*/ 	.word	0x00000000
        /*07ec*/ 	.short	0x010a
        /*07ee*/ 	.byte	0xff
	.zero		1


	//   ....[112]....
        /*07f0*/ 	.word	0x00007ae0
        /*07f4*/ 	.word	0x00000000
        /*07f8*/ 	.word	0x00000000
        /*07fc*/ 	.short	0x010a
        /*07fe*/ 	.byte	0xff
	.zero		1


	//   ....[113]....
        /*0800*/ 	.word	0x00007b30
        /*0804*/ 	.word	0x00000000
        /*0808*/ 	.word	0x00000120
        /*080c*/ 	.short	0x010a
        /*080e*/ 	.byte	0xff
	.zero		1


	//   ....[114]....
        /*0810*/ 	.word	0x00007b90
        /*0814*/ 	.word	0x00000000
        /*0818*/ 	.word	0x000000d0
        /*081c*/ 	.short	0x010a
        /*081e*/ 	.byte	0xff
	.zero		1


	//   ....[115]....
        /*0820*/ 	.word	0x00007be0
        /*0824*/ 	.word	0x00000000
        /*0828*/ 	.word	0x000000c0
        /*082c*/ 	.short	0x010a
        /*082e*/ 	.byte	0xff
	.zero		1


	//   ....[116]....
        /*0830*/ 	.word	0x00007c40
        /*0834*/ 	.word	0x00000000
        /*0838*/ 	.word	0x000000d0
        /*083c*/ 	.short	0x010a
        /*083e*/ 	.byte	0xff
	.zero		1


	//   ....[117]....
        /*0840*/ 	.word	0x00007c90
        /*0844*/ 	.word	0x00000000
        /*0848*/ 	.word	0x000000c0
        /*084c*/ 	.short	0x010a
        /*084e*/ 	.byte	0xff
	.zero		1


	//   ....[118]....
        /*0850*/ 	.word	0x00007cf0
        /*0854*/ 	.word	0x00000002
        /*0858*/ 	.word	0x00000100
        /*085c*/ 	.short	0x010a
        /*085e*/ 	.byte	0xff
	.zero		1


	//   ....[119]....
        /*0860*/ 	.word	0x00007d50
        /*0864*/ 	.word	0x00000000
        /*0868*/ 	.word	0x00000000
        /*086c*/ 	.short	0x010a
        /*086e*/ 	.byte	0xff
	.zero		1


	//   ....[120]....
        /*0870*/ 	.word	0x00007db0
        /*0874*/ 	.word	0x00000000
        /*0878*/ 	.word	0x00000000
        /*087c*/ 	.short	0x010a
        /*087e*/ 	.byte	0xff
	.zero		1


	//   ....[121]....
        /*0880*/ 	.word	0x00007e10
        /*0884*/ 	.word	0x00000000
        /*0888*/ 	.word	0x00000000
        /*088c*/ 	.short	0x010a
        /*088e*/ 	.byte	0xff
	.zero		1


	//   ....[122]....
        /*0890*/ 	.word	0x00007e70
        /*0894*/ 	.word	0x00000000
        /*0898*/ 	.word	0x00000000
        /*089c*/ 	.short	0x010a
        /*089e*/ 	.byte	0xff
	.zero		1


	//   ....[123]....
        /*08a0*/ 	.word	0x00007ed0
        /*08a4*/ 	.word	0x00000000
        /*08a8*/ 	.word	0x00000000
        /*08ac*/ 	.short	0x010a
        /*08ae*/ 	.byte	0xff
	.zero		1


	//   ....[124]....
        /*08b0*/ 	.word	0x00007f20
        /*08b4*/ 	.word	0x00000000
        /*08b8*/ 	.word	0x000000c0
        /*08bc*/ 	.short	0x010a
        /*08be*/ 	.byte	0xff
	.zero		1


	//   ....[125]....
        /*08c0*/ 	.word	0x00007f80
        /*08c4*/ 	.word	0x00000000
        /*08c8*/ 	.word	0x000000b8
        /*08cc*/ 	.short	0x010a
        /*08ce*/ 	.byte	0xff
	.zero		1


	//   ....[126]....
        /*08d0*/ 	.word	0x00007fe0
        /*08d4*/ 	.word	0x00000000
        /*08d8*/ 	.word	0x00000098
        /*08dc*/ 	.short	0x010a
        /*08de*/ 	.byte	0xff
	.zero		1


	//   ....[127]....
        /*08e0*/ 	.word	0x00008040
        /*08e4*/ 	.word	0x00000000
        /*08e8*/ 	.word	0x00000098
        /*08ec*/ 	.short	0x010a
        /*08ee*/ 	.byte	0xff
	.zero		1


	//   ....[128]....
        /*08f0*/ 	.word	0x000080a0
        /*08f4*/ 	.word	0x00000000
        /*08f8*/ 	.word	0x00000000
        /*08fc*/ 	.short	0x010a
        /*08fe*/ 	.byte	0xff
	.zero		1


	//   ....[129]....
        /*0900*/ 	.word	0x00008100
        /*0904*/ 	.word	0x00000000
        /*0908*/ 	.word	0x00000000
        /*090c*/ 	.short	0x010a
        /*090e*/ 	.byte	0xff
	.zero		1


	//   ....[130]....
        /*0910*/ 	.word	0x00008150
        /*0914*/ 	.word	0x00000000
        /*0918*/ 	.word	0x000000c0
        /*091c*/ 	.short	0x010a
        /*091e*/ 	.byte	0xff
	.zero		1


	//   ....[131]....
        /*0920*/ 	.word	0x000081a0
        /*0924*/ 	.word	0x00000000
        /*0928*/ 	.word	0x00000080
        /*092c*/ 	.short	0x010a
        /*092e*/ 	.byte	0xff
	.zero		1


	//   ....[132]....
        /*0930*/ 	.word	0x000081f0
        /*0934*/ 	.word	0x00000049
        /*0938*/ 	.word	0x000000e0
        /*093c*/ 	.short	0x010a
        /*093e*/ 	.byte	0xff
	.zero		1


	//   ....[133]....
        /*0940*/ 	.word	0x00008240
        /*0944*/ 	.word	0x00000002
        /*0948*/ 	.word	0x00000080
        /*094c*/ 	.short	0x010a
        /*094e*/ 	.byte	0xff
	.zero		1


	//----- nvinfo : EIATTR_NUM_MBARRIERS
	.align		4
.L_47:
        /*0950*/ 	.byte	0x03, 0x38
        /*0952*/ 	.short	0x0028


	//----- nvinfo : EIATTR_EXIT_INSTR_OFFSETS
	.align		4
        /*0954*/ 	.byte	0x04, 0x1c
        /*0956*/ 	.short	(.L_49 - .L_48)


	//   ....[0]....
.L_48:
        /*0958*/ 	.word	0x000027a0


	//   ....[1]....
        /*095c*/ 	.word	0x00002c90


	//   ....[2]....
        /*0960*/ 	.word	0x00002cf0


	//   ....[3]....
        /*0964*/ 	.word	0x00003bf0


	//   ....[4]....
        /*0968*/ 	.word	0x00004ac0


	//   ....[5]....
        /*096c*/ 	.word	0x00004b00


	//   ....[6]....
        /*0970*/ 	.word	0x00007600


	//   ....[7]....
        /*0974*/ 	.word	0x00007680


	//   ....[8]....
        /*0978*/ 	.word	0x000076b0


	//   ....[9]....
        /*097c*/ 	.word	0x00007720


	//----- nvinfo : EIATTR_MAX_THREADS
	.align		4
.L_49:
        /*0980*/ 	.byte	0x04, 0x05
        /*0982*/ 	.short	(.L_51 - .L_50)
.L_50:
        /*0984*/ 	.word	0x00000100
        /*0988*/ 	.word	0x00000001
        /*098c*/ 	.word	0x00000001


	//----- nvinfo : EIATTR_CRS_STACK_SIZE
	.align		4
.L_51:
        /*0990*/ 	.byte	0x04, 0x1e
        /*0992*/ 	.short	(.L_53 - .L_52)
.L_52:
        /*0994*/ 	.word	0x00000000


	//----- nvinfo : EIATTR_CBANK_PARAM_SIZE
	.align		4
.L_53:
        /*0998*/ 	.byte	0x03, 0x19
        /*099a*/ 	.short	0x0800


	//----- nvinfo : EIATTR_PARAM_CBANK
	.align		4
        /*099c*/ 	.byte	0x04, 0x0a
        /*099e*/ 	.short	(.L_55 - .L_54)
	.align		4
.L_54:
        /*09a0*/ 	.word	index@(.nv.constant0._ZN7cutlass13device_kernelINS_4gemm6kernel13GemmUniversalIN4cute5tupleIJiiiiEEENS1_10collective13CollectiveMmaINS1_35MainloopSm100TmaUmmaWarpSpecializedILi8ELi2ELi4ENS5_IJNS4_1CILi1EEESB_SB_EEEEENS5_IJNSA_ILi128EEENSA_ILi64EEESF_EEENS_10bfloat16_tENS5_IJlSB_lEEESH_SI_NS4_8TiledMMAINS4_8MMA_AtomIJNS4_20SM100_MMA_F16BF16_SSISH_SH_fLi128ELi64ELNS4_4UMMA5MajorE0ELSN_0ELNSM_7ScaleInE0ELSO_0EEEEEENS4_6LayoutISC_NS5_IJNSA_ILi0EEESS_SS_EEEEENS5_IJNS4_10UnderscoreESV_SV_EEEEENS4_13SM90_TMA_LOADENS4_14ComposedLayoutINS4_7SwizzleILi3ELi4ELi3EEENS4_18smem_ptr_flag_bitsILi16EEENSR_INS5_IJNSA_ILi8EEESF_EEENS5_IJSF_SB_EEEEEEEvNS4_8identityESY_S18_vS19_EENS_8epilogue10collective18CollectiveEpilogueINS1B_23Sm100TmaWarpSpecializedILi3ELi2ELi32ELb1ELb0EEEJSG_NS5_IJNSR_ISE_SB_EENSR_INSA_ILi32EEESB_EEEEESH_SI_SH_SI_NS1B_6fusion15FusionCallbacksIS1F_NS1K_17LinearCombinationISH_fSH_fLNS_15FloatRoundStyleE2EEESG_S1J_JEEENS4_5SM1004TMEM4LOAD26SM100_TMEM_LOAD_32dp32b32xESY_NSZ_INS10_ILi2ELi4ELi3EEES13_NSR_INS5_IJS14_S1H_EEENS5_IJS1H_SB_EEEEEEENS4_39AutoVectorizingCopyWithAssumedAlignmentILi128EEENS4_14SM90_TMA_STOREES1Y_S20_S20_EEEvvEEEEvNT_6ParamsE)
        /*09a4*/ 	.short	0x0380
        /*09a6*/ 	.short	0x0800


	//----- nvinfo : EIATTR_SW_WAR
	.align		4
.L_55:
        /*09a8*/ 	.byte	0x04, 0x36
        /*09aa*/ 	.short	(.L_57 - .L_56)
.L_56:
        /*09ac*/ 	.word	0x00000008
.L_57:


//--------------------- .nv.callgraph             --------------------------
	.section	.nv.callgraph,"",@"SHT_CUDA_CALLGRAPH"
	.align	4
	.sectionentsize	8
	.align		4
        /*0000*/ 	.word	0x00000000
	.align		4
        /*0004*/ 	.word	0xffffffff
	.align		4
        /*0008*/ 	.word	index@(_ZN7cutlass13device_kernelINS_4gemm6kernel13GemmUniversalIN4cute5tupleIJiiiiEEENS1_10collective13CollectiveMmaINS1_35MainloopSm100TmaUmmaWarpSpecializedILi8ELi2ELi4ENS5_IJNS4_1CILi1EEESB_SB_EEEEENS5_IJNSA_ILi128EEENSA_ILi64EEESF_EEENS_10bfloat16_tENS5_IJlSB_lEEESH_SI_NS4_8TiledMMAINS4_8MMA_AtomIJNS4_20SM100_MMA_F16BF16_SSISH_SH_fLi128ELi64ELNS4_4UMMA5MajorE0ELSN_0ELNSM_7ScaleInE0ELSO_0EEEEEENS4_6LayoutISC_NS5_IJNSA_ILi0EEESS_SS_EEEEENS5_IJNS4_10UnderscoreESV_SV_EEEEENS4_13SM90_TMA_LOADENS4_14ComposedLayoutINS4_7SwizzleILi3ELi4ELi3EEENS4_18smem_ptr_flag_bitsILi16EEENSR_INS5_IJNSA_ILi8EEESF_EEENS5_IJSF_SB_EEEEEEEvNS4_8identityESY_S18_vS19_EENS_8epilogue10collective18CollectiveEpilogueINS1B_23Sm100TmaWarpSpecializedILi3ELi2ELi32ELb1ELb0EEEJSG_NS5_IJNSR_ISE_SB_EENSR_INSA_ILi32EEESB_EEEEESH_SI_SH_SI_NS1B_6fusion15FusionCallbacksIS1F_NS1K_17LinearCombinationISH_fSH_fLNS_15FloatRoundStyleE2EEESG_S1J_JEEENS4_5SM1004TMEM4LOAD26SM100_TMEM_LOAD_32dp32b32xESY_NSZ_INS10_ILi2ELi4ELi3EEES13_NSR_INS5_IJS14_S1H_EEENS5_IJS1H_SB_EEEEEEENS4_39AutoVectorizingCopyWithAssumedAlignmentILi128EEENS4_14SM90_TMA_STOREES1Y_S20_S20_EEEvvEEEEvNT_6ParamsE)
	.align		4
        /*000c*/ 	.word	index@(__assertfail)
	.align		4
        /*0010*/ 	.word	0x00000000
	.align		4
        /*0014*/ 	.word	0xfffffffe
	.align		4
        /*0018*/ 	.word	0x00000000
	.align		4
        /*001c*/ 	.word	0xfffffffd
	.align		4
        /*0020*/ 	.word	0x00000000
	.align		4
        /*0024*/ 	.word	0xfffffffc


//--------------------- .nv.constant4             --------------------------
	.section	.nv.constant4,"a",@progbits
	.align	8
	.align		8
.nv.constant4:
        /*0000*/ 	.dword	__assertfail
	.align		8
        /*0008*/ 	.dword	__unnamed_1
	.align		8
        /*0010*/ 	.dword	__unnamed_2
	.align		8
        /*0018*/ 	.dword	_ZN40_INTERNAL_8c187de3_4_k_cu_a97e8758_295234cuda3std3__45__cpo5beginE
	.align		8
        /*0020*/ 	.dword	_ZN40_INTERNAL_8c187de3_4_k_cu_a97e8758_295234cuda3std3__45__cpo3endE
	.align		8
        /*0028*/ 	.dword	_ZN40_INTERNAL_8c187de3_4_k_cu_a97e8758_295234cuda3std3__45__cpo6cbeginE
	.align		8
        /*0030*/ 	.dword	_ZN40_INTERNAL_8c187de3_4_k_cu_a97e8758_295234cuda3std3__45__cpo4cendE
	.align		8
        /*0038*/ 	.dword	_ZN40_INTERNAL_8c187de3_4_k_cu_a97e8758_295234cuda3std3__442_GLOBAL__N__8c187de3_4_k_cu_a97e8758_295236ignoreE
	.align		8
        /*0040*/ 	.dword	_ZN40_INTERNAL_8c187de3_4_k_cu_a97e8758_295234cuda3std3__419piecewise_constructE
	.align		8
        /*0048*/ 	.dword	_ZN40_INTERNAL_8c187de3_4_k_cu_a97e8758_295234cuda3std3__48in_placeE
	.align		8
        /*0050*/ 	.dword	_ZN40_INTERNAL_8c187de3_4_k_cu_a97e8758_295234cuda3std6ranges3__45__cpo4swapE
	.align		8
        /*0058*/ 	.dword	_ZN40_INTERNAL_8c187de3_4_k_cu_a97e8758_295234cuda3std6ranges3__45__cpo9iter_moveE
	.align		8
        /*0060*/ 	.dword	_ZN40_INTERNAL_8c187de3_4_k_cu_a97e8758_295234cute7productE
	.align		8
        /*0068*/ 	.dword	_ZN40_INTERNAL_8c187de3_4_k_cu_a97e8758_295234cute1_E
	.align		8
        /*0070*/ 	.dword	$str$25
	.align		8
        /*0078*/ 	.dword	$str$26
	.align		8
        /*0080*/ 	.dword	$str$27
	.align		8
        /*0088*/ 	.dword	$str$28


//--------------------- .text._ZN7cutlass13device_kernelINS_4gemm6kernel13GemmUniversalIN4cute5tupleIJiiiiEEENS1_10collective13CollectiveMmaINS1_35MainloopSm100TmaUmmaWarpSpecializedILi8ELi2ELi4ENS5_IJNS4_1CILi1EEESB_SB_EEEEENS5_IJNSA_ILi128EEENSA_ILi64EEESF_EEENS_10bfloat16_tENS5_IJlSB_lEEESH_SI_NS4_8TiledMMAINS4_8MMA_AtomIJNS4_20SM100_MMA_F16BF16_SSISH_SH_fLi128ELi64ELNS4_4UMMA5MajorE0ELSN_0ELNSM_7ScaleInE0ELSO_0EEEEEENS4_6LayoutISC_NS5_IJNSA_ILi0EEESS_SS_EEEEENS5_IJNS4_10UnderscoreESV_SV_EEEEENS4_13SM90_TMA_LOADENS4_14ComposedLayoutINS4_7SwizzleILi3ELi4ELi3EEENS4_18smem_ptr_flag_bitsILi16EEENSR_INS5_IJNSA_ILi8EEESF_EEENS5_IJSF_SB_EEEEEEEvNS4_8identityESY_S18_vS19_EENS_8epilogue10collective18CollectiveEpilogueINS1B_23Sm100TmaWarpSpecializedILi3ELi2ELi32ELb1ELb0EEEJSG_NS5_IJNSR_ISE_SB_EENSR_INSA_ILi32EEESB_EEEEESH_SI_SH_SI_NS1B_6fusion15FusionCallbacksIS1F_NS1K_17LinearCombinationISH_fSH_fLNS_15FloatRoundStyleE2EEESG_S1J_JEEENS4_5SM1004TMEM4LOAD26SM100_TMEM_LOAD_32dp32b32xESY_NSZ_INS10_ILi2ELi4ELi3EEES13_NSR_INS5_IJS14_S1H_EEENS5_IJS1H_SB_EEEEEEENS4_39AutoVectorizingCopyWithAssumedAlignmentILi128EEENS4_14SM90_TMA_STOREES1Y_S20_S20_EEEvvEEEEvNT_6ParamsE --------------------------
	.section	.text._ZN7cutlass13device_kernelINS_4gemm6kernel13GemmUniversalIN4cute5tupleIJiiiiEEENS1_10collective13CollectiveMmaINS1_35MainloopSm100TmaUmmaWarpSpecializedILi8ELi2ELi4ENS5_IJNS4_1CILi1EEESB_SB_EEEEENS5_IJNSA_ILi128EEENSA_ILi64EEESF_EEENS_10bfloat16_tENS5_IJlSB_lEEESH_SI_NS4_8TiledMMAINS4_8MMA_AtomIJNS4_20SM100_MMA_F16BF16_SSISH_SH_fLi128ELi64ELNS4_4UMMA5MajorE0ELSN_0ELNSM_7ScaleInE0ELSO_0EEEEEENS4_6LayoutISC_NS5_IJNSA_ILi0EEESS_SS_EEEEENS5_IJNS4_10UnderscoreESV_SV_EEEEENS4_13SM90_TMA_LOADENS4_14ComposedLayoutINS4_7SwizzleILi3ELi4ELi3EEENS4_18smem_ptr_flag_bitsILi16EEENSR_INS5_IJNSA_ILi8EEESF_EEENS5_IJSF_SB_EEEEEEEvNS4_8identityESY_S18_vS19_EENS_8epilogue10collective18CollectiveEpilogueINS1B_23Sm100TmaWarpSpecializedILi3ELi2ELi32ELb1ELb0EEEJSG_NS5_IJNSR_ISE_SB_EENSR_INSA_ILi32EEESB_EEEEESH_SI_SH_SI_NS1B_6fusion15FusionCallbacksIS1F_NS1K_17LinearCombinationISH_fSH_fLNS_15FloatRoundStyleE2EEESG_S1J_JEEENS4_5SM1004TMEM4LOAD26SM100_TMEM_LOAD_32dp32b32xESY_NSZ_INS10_ILi2ELi4ELi3EEES13_NSR_INS5_IJS14_S1H_EEENS5_IJS1H_SB_EEEEEEENS4_39AutoVectorizingCopyWithAssumedAlignmentILi128EEENS4_14SM90_TMA_STOREES1Y_S20_S20_EEEvvEEEEvNT_6ParamsE,"ax",@progbits
	.align	128
.text._ZN7cutlass13device_kernelINS_4gemm6kernel13GemmUniversalIN4cute5tupleIJiiiiEEENS1_10collective13CollectiveMmaINS1_35MainloopSm100TmaUmmaWarpSpecializedILi8ELi2ELi4ENS5_IJNS4_1CILi1EEESB_SB_EEEEENS5_IJNSA_ILi128EEENSA_ILi64EEESF_EEENS_10bfloat16_tENS5_IJlSB_lEEESH_SI_NS4_8TiledMMAINS4_8MMA_AtomIJNS4_20SM100_MMA_F16BF16_SSISH_SH_fLi128ELi64ELNS4_4UMMA5MajorE0ELSN_0ELNSM_7ScaleInE0ELSO_0EEEEEENS4_6LayoutISC_NS5_IJNSA_ILi0EEESS_SS_EEEEENS5_IJNS4_10UnderscoreESV_SV_EEEEENS4_13SM90_TMA_LOADENS4_14ComposedLayoutINS4_7SwizzleILi3ELi4ELi3EEENS4_18smem_ptr_flag_bitsILi16EEENSR_INS5_IJNSA_ILi8EEESF_EEENS5_IJSF_SB_EEEEEEEvNS4_8identityESY_S18_vS19_EENS_8epilogue10collective18CollectiveEpilogueINS1B_23Sm100TmaWarpSpecializedILi3ELi2ELi32ELb1ELb0EEEJSG_NS5_IJNSR_ISE_SB_EENSR_INSA_ILi32EEESB_EEEEESH_SI_SH_SI_NS1B_6fusion15FusionCallbacksIS1F_NS1K_17LinearCombinationISH_fSH_fLNS_15FloatRoundStyleE2EEESG_S1J_JEEENS4_5SM1004TMEM4LOAD26SM100_TMEM_LOAD_32dp32b32xESY_NSZ_INS10_ILi2ELi4ELi3EEES13_NSR_INS5_IJS14_S1H_EEENS5_IJS1H_SB_EEEEEEENS4_39AutoVectorizingCopyWithAssumedAlignmentILi128EEENS4_14SM90_TMA_STOREES1Y_S20_S20_EEEvvEEEEvNT_6ParamsE:
        .type           _ZN7cutlass13device_kernelINS_4gemm6kernel13GemmUniversalIN4cute5tupleIJiiiiEEENS1_10collective13CollectiveMmaINS1_35MainloopSm100TmaUmmaWarpSpecializedILi8ELi2ELi4ENS5_IJNS4_1CILi1EEESB_SB_EEEEENS5_IJNSA_ILi128EEENSA_ILi64EEESF_EEENS_10bfloat16_tENS5_IJlSB_lEEESH_SI_NS4_8TiledMMAINS4_8MMA_AtomIJNS4_20SM100_MMA_F16BF16_SSISH_SH_fLi128ELi64ELNS4_4UMMA5MajorE0ELSN_0ELNSM_7ScaleInE0ELSO_0EEEEEENS4_6LayoutISC_NS5_IJNSA_ILi0EEESS_SS_EEEEENS5_IJNS4_10UnderscoreESV_SV_EEEEENS4_13SM90_TMA_LOADENS4_14ComposedLayoutINS4_7SwizzleILi3ELi4ELi3EEENS4_18smem_ptr_flag_bitsILi16EEENSR_INS5_IJNSA_ILi8EEESF_EEENS5_IJSF_SB_EEEEEEEvNS4_8identityESY_S18_vS19_EENS_8epilogue10collective18CollectiveEpilogueINS1B_23Sm100TmaWarpSpecializedILi3ELi2ELi32ELb1ELb0EEEJSG_NS5_IJNSR_ISE_SB_EENSR_INSA_ILi32EEESB_EEEEESH_SI_SH_SI_NS1B_6fusion15FusionCallbacksIS1F_NS1K_17LinearCombinationISH_fSH_fLNS_15FloatRoundStyleE2EEESG_S1J_JEEENS4_5SM1004TMEM4LOAD26SM100_TMEM_LOAD_32dp32b32xESY_NSZ_INS10_ILi2ELi4ELi3EEES13_NSR_INS5_IJS14_S1H_EEENS5_IJS1H_SB_EEEEEEENS4_39AutoVectorizingCopyWithAssumedAlignmentILi128EEENS4_14SM90_TMA_STOREES1Y_S20_S20_EEEvvEEEEvNT_6ParamsE,@function
        .size           _ZN7cutlass13device_kernelINS_4gemm6kernel13GemmUniversalIN4cute5tupleIJiiiiEEENS1_10collective13CollectiveMmaINS1_35MainloopSm100TmaUmmaWarpSpecializedILi8ELi2ELi4ENS5_IJNS4_1CILi1EEESB_SB_EEEEENS5_IJNSA_ILi128EEENSA_ILi64EEESF_EEENS_10bfloat16_tENS5_IJlSB_lEEESH_SI_NS4_8TiledMMAINS4_8MMA_AtomIJNS4_20SM100_MMA_F16BF16_SSISH_SH_fLi128ELi64ELNS4_4UMMA5MajorE0ELSN_0ELNSM_7ScaleInE0ELSO_0EEEEEENS4_6LayoutISC_NS5_IJNSA_ILi0EEESS_SS_EEEEENS5_IJNS4_10UnderscoreESV_SV_EEEEENS4_13SM90_TMA_LOADENS4_14ComposedLayoutINS4_7SwizzleILi3ELi4ELi3EEENS4_18smem_ptr_flag_bitsILi16EEENSR_INS5_IJNSA_ILi8EEESF_EEENS5_IJSF_SB_EEEEEEEvNS4_8identityESY_S18_vS19_EENS_8epilogue10collective18CollectiveEpilogueINS1B_23Sm100TmaWarpSpecializedILi3ELi2ELi32ELb1ELb0EEEJSG_NS5_IJNSR_ISE_SB_EENSR_INSA_ILi32EEESB_EEEEESH_SI_SH_SI_NS1B_6fusion15FusionCallbacksIS1F_NS1K_17LinearCombinationISH_fSH_fLNS_15FloatRoundStyleE2EEESG_S1J_JEEENS4_5SM1004TMEM4LOAD26SM100_TMEM_LOAD_32dp32b32xESY_NSZ_INS10_ILi2ELi4ELi3EEES13_NSR_INS5_IJS14_S1H_EEENS5_IJS1H_SB_EEEEEEENS4_39AutoVectorizingCopyWithAssumedAlignmentILi128EEENS4_14SM90_TMA_STOREES1Y_S20_S20_EEEvvEEEEvNT_6ParamsE,(.L_x_166 - _ZN7cutlass13device_kernelINS_4gemm6kernel13GemmUniversalIN4cute5tupleIJiiiiEEENS1_10collective13CollectiveMmaINS1_35MainloopSm100TmaUmmaWarpSpecializedILi8ELi2ELi4ENS5_IJNS4_1CILi1EEESB_SB_EEEEENS5_IJNSA_ILi128EEENSA_ILi64EEESF_EEENS_10bfloat16_tENS5_IJlSB_lEEESH_SI_NS4_8TiledMMAINS4_8MMA_AtomIJNS4_20SM100_MMA_F16BF16_SSISH_SH_fLi128ELi64ELNS4_4UMMA5MajorE0ELSN_0ELNSM_7ScaleInE0ELSO_0EEEEEENS4_6LayoutISC_NS5_IJNSA_ILi0EEESS_SS_EEEEENS5_IJNS4_10UnderscoreESV_SV_EEEEENS4_13SM90_TMA_LOADENS4_14ComposedLayoutINS4_7SwizzleILi3ELi4ELi3EEENS4_18smem_ptr_flag_bitsILi16EEENSR_INS5_IJNSA_ILi8EEESF_EEENS5_IJSF_SB_EEEEEEEvNS4_8identityESY_S18_vS19_EENS_8epilogue10collective18CollectiveEpilogueINS1B_23Sm100TmaWarpSpecializedILi3ELi2ELi32ELb1ELb0EEEJSG_NS5_IJNSR_ISE_SB_EENSR_INSA_ILi32EEESB_EEEEESH_SI_SH_SI_NS1B_6fusion15FusionCallbacksIS1F_NS1K_17LinearCombinationISH_fSH_fLNS_15FloatRoundStyleE2EEESG_S1J_JEEENS4_5SM1004TMEM4LOAD26SM100_TMEM_LOAD_32dp32b32xESY_NSZ_INS10_ILi2ELi4ELi3EEES13_NSR_INS5_IJS14_S1H_EEENS5_IJS1H_SB_EEEEEEENS4_39AutoVectorizingCopyWithAssumedAlignmentILi128EEENS4_14SM90_TMA_STOREES1Y_S20_S20_EEEvvEEEEvNT_6ParamsE)
        .other          _ZN7cutlass13device_kernelINS_4gemm6kernel13GemmUniversalIN4cute5tupleIJiiiiEEENS1_10collective13CollectiveMmaINS1_35MainloopSm100TmaUmmaWarpSpecializedILi8ELi2ELi4ENS5_IJNS4_1CILi1EEESB_SB_EEEEENS5_IJNSA_ILi128EEENSA_ILi64EEESF_EEENS_10bfloat16_tENS5_IJlSB_lEEESH_SI_NS4_8TiledMMAINS4_8MMA_AtomIJNS4_20SM100_MMA_F16BF16_SSISH_SH_fLi128ELi64ELNS4_4UMMA5MajorE0ELSN_0ELNSM_7ScaleInE0ELSO_0EEEEEENS4_6LayoutISC_NS5_IJNSA_ILi0EEESS_SS_EEEEENS5_IJNS4_10UnderscoreESV_SV_EEEEENS4_13SM90_TMA_LOADENS4_14ComposedLayoutINS4_7SwizzleILi3ELi4ELi3EEENS4_18smem_ptr_flag_bitsILi16EEENSR_INS5_IJNSA_ILi8EEESF_EEENS5_IJSF_SB_EEEEEEEvNS4_8identityESY_S18_vS19_EENS_8epilogue10collective18CollectiveEpilogueINS1B_23Sm100TmaWarpSpecializedILi3ELi2ELi32ELb1ELb0EEEJSG_NS5_IJNSR_ISE_SB_EENSR_INSA_ILi32EEESB_EEEEESH_SI_SH_SI_NS1B_6fusion15FusionCallbacksIS1F_NS1K_17LinearCombinationISH_fSH_fLNS_15FloatRoundStyleE2EEESG_S1J_JEEENS4_5SM1004TMEM4LOAD26SM100_TMEM_LOAD_32dp32b32xESY_NSZ_INS10_ILi2ELi4ELi3EEES13_NSR_INS5_IJS14_S1H_EEENS5_IJS1H_SB_EEEEEEENS4_39AutoVectorizingCopyWithAssumedAlignmentILi128EEENS4_14SM90_TMA_STOREES1Y_S20_S20_EEEvvEEEEvNT_6ParamsE,@"STO_CUDA_ENTRY STV_DEFAULT"
_ZN7cutlass13device_kernelINS_4gemm6kernel13GemmUniversalIN4cute5tupleIJiiiiEEENS1_10collective13CollectiveMmaINS1_35MainloopSm100TmaUmmaWarpSpecializedILi8ELi2ELi4ENS5_IJNS4_1CILi1EEESB_SB_EEEEENS5_IJNSA_ILi128EEENSA_ILi64EEESF_EEENS_10bfloat16_tENS5_IJlSB_lEEESH_SI_NS4_8TiledMMAINS4_8MMA_AtomIJNS4_20SM100_MMA_F16BF16_SSISH_SH_fLi128ELi64ELNS4_4UMMA5MajorE0ELSN_0ELNSM_7ScaleInE0ELSO_0EEEEEENS4_6LayoutISC_NS5_IJNSA_ILi0EEESS_SS_EEEEENS5_IJNS4_10UnderscoreESV_SV_EEEEENS4_13SM90_TMA_LOADENS4_14ComposedLayoutINS4_7SwizzleILi3ELi4ELi3EEENS4_18smem_ptr_flag_bitsILi16EEENSR_INS5_IJNSA_ILi8EEESF_EEENS5_IJSF_SB_EEEEEEEvNS4_8identityESY_S18_vS19_EENS_8epilogue10collective18CollectiveEpilogueINS1B_23Sm100TmaWarpSpecializedILi3ELi2ELi32ELb1ELb0EEEJSG_NS5_IJNSR_ISE_SB_EENSR_INSA_ILi32EEESB_EEEEESH_SI_SH_SI_NS1B_6fusion15FusionCallbacksIS1F_NS1K_17LinearCombinationISH_fSH_fLNS_15FloatRoundStyleE2EEESG_S1J_JEEENS4_5SM1004TMEM4LOAD26SM100_TMEM_LOAD_32dp32b32xESY_NSZ_INS10_ILi2ELi4ELi3EEES13_NSR_INS5_IJS14_S1H_EEENS5_IJS1H_SB_EEEEEEENS4_39AutoVectorizingCopyWithAssumedAlignmentILi128EEENS4_14SM90_TMA_STOREES1Y_S20_S20_EEEvvEEEEvNT_6ParamsE:
[----:B------:R-:W1:Y:S01]  /*0000*/  LDC R1, c[0x0][0x37c] ;  /* 0x0000df00ff017b82 */ /* 0x000e620000000800 */
[----:B------:R-:W2:Y:S01]  /*0010*/  S2R R93, SR_TID.X ;  /* 0x00000000005d7919 */ /* 0x000ea20000002100 */
[----:B------:R-:W3:Y:S01]  /*0020*/  LDCU.64 UR4, c[0x0][0x890] ;  /* 0x00011200ff0477ac */ /* 0x000ee20008000a00 */
[----:B------:R-:W-:Y:S02]  /*0030*/  PRMT R88, RZ, 0x7610, R88 ;  /* 0x00007610ff587816 */ /* 0x000fe40000000058 */
[----:B------:R-:W-:Y:S01]  /*0040*/  ELECT P5, URZ, PT ;  /* 0x0000000000ff782f */ /* 0x000fe200038a0000 */
[----:B------:R-:W4:Y:S01]  /*0050*/  LDCU.64 UR46, c[0x0][0x358] ;  /* 0x00006b00ff2e77ac */ /* 0x000f220008000a00 */
[----:B---3--:R-:W-:-:S04]  /*0060*/  UISETP.NE.U32.AND UP0, UPT, UR4, URZ, UPT ;  /* 0x000000ff0400728c */ /* 0x008fc8000bf05070 */
[----:B------:R-:W-:Y:S01]  /*0070*/  UISETP.NE.AND.EX UP0, UPT, UR5, URZ, UPT, UP0 ;  /* 0x000000ff0500728c */ /* 0x000fe2000bf05300 */
[----:B--2---:R-:W-:-:S05]  /*0080*/  SHF.R.U32.HI R92, RZ, 0x5, R93 ;  /* 0x00000005ff5c7819 */ /* 0x004fca000001165d */
[----:B------:R-:W2:Y:S02]  /*0090*/  SHFL.IDX PT, R0, R92, RZ, 0x1f ;  /* 0x00001fff5c007589 */ /* 0x000ea400000e0000 */
[----:B--2---:R-:W-:Y:S01]  /*00a0*/  R2UR UR8, R0 ;  /* 0x00000000000872ca */ /* 0x004fe200000e0000 */
[----:B-1--4-:R-:W-:-:S14]  /*00b0*/  BRA.U UP0, `(.L_x_0) ;  /* 0x00000001002c7547 */ /* 0x012fdc000b800000 */
[----:B------:R-:W1:Y:S02]  /*00c0*/  LDCU.64 UR6, c[0x0][0x888] ;  /* 0x00011100ff0677ac */ /* 0x000e640008000a00 */
[----:B-1----:R-:W-:-:S04]  /*00d0*/  UISETP.NE.U32.AND UP0, UPT, UR6, URZ, UPT ;  /* 0x000000ff0600728c */ /* 0x002fc8000bf05070 */
[----:B------:R-:W-:-:S09]  /*00e0*/  UISETP.NE.AND.EX UP0, UPT, UR7, URZ, UPT, UP0 ;  /* 0x000000ff0700728c */ /* 0x000fd2000bf05300 */
[----:B------:R-:W-:Y:S05]  /*00f0*/  BRA.U !UP0, `(.L_x_1) ;  /* 0x0000000108107547 */ /* 0x000fea000b800000 */
[----:B------:R-:W1:Y:S02]  /*0100*/  LDC.64 R2, c[0x0][0x888] ;  /* 0x00022200ff027b82 */ /* 0x000e640000000a00 */
[----:B-1----:R1:W5:Y:S01]  /*0110*/  LDG.E R49, desc[UR46][R2.64] ;  /* 0x0000002e02317981 */ /* 0x002362000c1e1900 */
[----:B------:R-:W-:Y:S01]  /*0120*/  HFMA2 R88, -RZ, RZ, 0, 5.9604644775390625e-08 ;  /* 0x00000001ff587431 */ /* 0x000fe200000001ff */
[----:B------:R-:W-:Y:S05]  /*0130*/  BRA `(.L_x_0) ;  /* 0x00000000000c7947 */ /* 0x000fea0003800000 */
.L_x_1:
[----:B------:R-:W1:Y:S01]  /*0140*/  LDCU UR6, c[0x0][0x880] ;  /* 0x00011000ff0677ac */ /* 0x000e620008000800 */
[----:B------:R-:W-:Y:S01]  /*0150*/  HFMA2 R88, -RZ, RZ, 0, 5.9604644775390625e-08 ;  /* 0x00000001ff587431 */ /* 0x000fe200000001ff */
[----:B-1----:R-:W-:-:S07]  /*0160*/  MOV R49, UR6 ;  /* 0x0000000600317c02 */ /* 0x002fce0008000f00 */
.L_x_0:
[----:B------:R-:W2:Y:S02]  /*0170*/  LDCU.64 UR6, c[0x0][0x8b0] ;  /* 0x00011600ff0677ac */ /* 0x000ea40008000a00 */
[----:B--2---:R-:W-:-:S04]  /*0180*/  UISETP.NE.U32.AND UP0, UPT, UR6, URZ, UPT ;  /* 0x000000ff0600728c */ /* 0x004fc8000bf05070 */
[----:B------:R-:W-:-:S09]  /*0190*/  UISETP.NE.AND.EX UP0, UPT, UR7, URZ, UPT, UP0 ;  /* 0x000000ff0700728c */ /* 0x000fd2000bf05300 */
[----:B------:R-:W-:Y:S05]  /*01a0*/  BRA.U UP0, `(.L_x_2) ;  /* 0x0000000100247547 */ /* 0x000fea000b800000 */
[----:B------:R-:W2:Y:S02]  /*01b0*/  LDCU.64 UR6, c[0x0][0x8a8] ;  /* 0x00011500ff0677ac */ /* 0x000ea40008000a00 */
[----:B--2---:R-:W-:-:S04]  /*01c0*/  UISETP.NE.U32.AND UP0, UPT, UR6, URZ, UPT ;  /* 0x000000ff0600728c */ /* 0x004fc8000bf05070 */
[----:B------:R-:W-:-:S09]  /*01d0*/  UISETP.NE.AND.EX UP0, UPT, UR7, URZ, UPT, UP0 ;  /* 0x000000ff0700728c */ /* 0x000fd2000bf05300 */
[----:B------:R-:W-:Y:S05]  /*01e0*/  BRA.U !UP0, `(.L_x_3) ;  /* 0x00000001080c7547 */ /* 0x000fea000b800000 */
[----:B-1----:R-:W1:Y:S02]  /*01f0*/  LDC.64 R2, c[0x0][0x8a8] ;  /* 0x00022a00ff027b82 */ /* 0x002e640000000a00 */
[----:B-1----:R2:W5:Y:S01]  /*0200*/  LDG.E R47, desc[UR46][R2.64] ;  /* 0x0000002e022f7981 */ /* 0x002562000c1e1900 */
[----:B------:R-:W-:Y:S05]  /*0210*/  BRA `(.L_x_2) ;  /* 0x0000000000087947 */ /* 0x000fea0003800000 */
.L_x_3:
[----:B------:R-:W2:Y:S02]  /*0220*/  LDCU UR6, c[0x0][0x8a0] ;  /* 0x00011400ff0677ac */ /* 0x000ea40008000800 */
[----:B--2---:R-:W-:Y:S02]  /*0230*/  MOV R47, UR6 ;  /* 0x00000006002f7c02 */ /* 0x004fe40008000f00 */
.L_x_2:
[----:B------:R-:W-:Y:S01]  /*0240*/  IMAD.U32 R0, RZ, RZ, UR8 ;  /* 0x00000008ff007e24 */ /* 0x000fe2000f8e00ff */
[----:B------:R-:W-:Y:S04]  /*0250*/  BSSY.RECONVERGENT B0, `(.L_x_4) ;  /* 0x000000c000007945 */ /* 0x000fe80003800200 */
[C---:B------:R-:W-:Y:S02]  /*0260*/  ISETP.NE.OR P1, PT, R0.reuse, 0x1, !P5 ;  /* 0x000000010000780c */ /* 0x040fe40006f25670 */
[----:B------:R-:W-:-:S11]  /*0270*/  ISETP.NE.OR P0, PT, R0, 0x3, !P5 ;  /* 0x000000030000780c */ /* 0x000fd60006f05670 */
[----:B------:R-:W-:Y:S05]  /*0280*/  @P1 BRA `(.L_x_5) ;  /* 0x0000000000201947 */ /* 0x000fea0003800000 */
[----:B------:R-:W3:Y:S02]  /*0290*/  LDCU.64 UR6, c[0x0][0x348] ;  /* 0x00006900ff0677ac */ /* 0x000ee40008000a00 */
[----:B---3--:R-:W-:Y:S02]  /*02a0*/  UIADD3 UR10, UP1, UPT, UR6, 0x80, URZ ;  /* 0x00000080060a7890 */ /* 0x008fe4000ff3e0ff */
[----:B------:R-:W-:Y:S02]  /*02b0*/  UIADD3 UR6, UP0, UPT, UR6, 0x180, URZ ;  /* 0x0000018006067890 */ /* 0x000fe4000ff1e0ff */
[----:B------:R-:W-:Y:S02]  /*02c0*/  UIADD3.X UR11, UPT, UPT, URZ, UR7, URZ, UP1, !UPT ;  /* 0x00000007ff0b7290 */ /* 0x000fe40008ffe4ff */
[----:B------:R-:W-:-:S07]  /*02d0*/  UIADD3.X UR7, UPT, UPT, URZ, UR7, URZ, UP0, !UPT ;  /* 0x00000007ff077290 */ /* 0x000fce00087fe4ff */
[----:B------:R3:W-:Y:S02]  /*02e0*/  UTMACCTL.PF [UR10] ;  /* 0x000000000a0079b9 */ /* 0x0007e40008040000 */
[----:B------:R3:W-:Y:S02]  /*02f0*/  UTMACCTL.PF [UR6] ;  /* 0x00000000060079b9 */ /* 0x0007e40008040000 */
[----:B---3--:R-:W-:Y:S01]  /*0300*/  NOP ;  /* 0x0000000000007918 */ /* 0x008fe20000000000 */
.L_x_5:
[----:B------:R-:W-:Y:S05]  /*0310*/  BSYNC.RECONVERGENT B0 ;  /* 0x0000000000007941 */ /* 0x000fea0003800200 */
.L_x_4:
[----:B------:R-:W-:Y:S04]  /*0320*/  BSSY.RECONVERGENT B0, `(.L_x_6) ;  /* 0x000000a000007945 */ /* 0x000fe80003800200 */
        /* <DEDUP_REMOVED lines=9> */
.L_x_7:
[----:B------:R-:W-:Y:S05]  /*03c0*/  BSYNC.RECONVERGENT B0 ;  /* 0x0000000000007941 */ /* 0x000fea0003800200 */
.L_x_6:
[----:B------:R-:W3:Y:S01]  /*03d0*/  LDCU.64 UR6, c[0x0][0x888] ;  /* 0x00011100ff0677ac */ /* 0x000ee20008000a00 */
[----:B------:R-:W-:Y:S02]  /*03e0*/  UISETP.EQ.U32.AND UP1, UPT, UR4, URZ, UPT ;  /* 0x000000ff0400728c */ /* 0x000fe4000bf22070 */
[----:B------:R-:W-:Y:S02]  /*03f0*/  UPLOP3.LUT UP2, UPT, UPT, UPT, UPT, 0x80, 0x8 ;  /* 0x000000000008789c */ /* 0x000fe40003f4f070 */
[----:B---3--:R-:W-:-:S04]  /*0400*/  UISETP.NE.U32.AND UP0, UPT, UR6, URZ, UPT ;  /* 0x000000ff0600728c */ /* 0x008fc8000bf05070 */
[----:B------:R-:W-:-:S04]  /*0410*/  UISETP.NE.AND.EX UP0, UPT, UR7, URZ, UPT, UP0 ;  /* 0x000000ff0700728c */ /* 0x000fc8000bf05300 */
[----:B------:R-:W-:-:S04]  /*0420*/  UISETP.EQ.OR.EX UP3, UPT, UR5, URZ, !UP0, UP1 ;  /* 0x000000ff0500728c */ /* 0x000fc8000c762710 */
[----:B------:R-:W-:-:S05]  /*0430*/  UP2UR UR53, UPR, URZ, 0x8 ;  /* 0x00000008ff357883 */ /* 0x000fca0008000000 */
[----:B------:R-:W-:Y:S07]  /*0440*/  BRA.U !UP3, `(.L_x_8) ;  /* 0x000000010b207547 */ /* 0x000fee000b800000 */
[----:B------:R-:W-:Y:S01]  /*0450*/  UISETP.NE.U32.AND UP2, UPT, UR4, URZ, UPT ;  /* 0x000000ff0400728c */ /* 0x000fe2000bf45070 */
[----:B-----5:R-:W-:Y:S01]  /*0460*/  FSETP.NEU.AND P0, PT, R49, RZ, PT ;  /* 0x000000ff3100720b */ /* 0x020fe20003f0d000 */
[----:B------:R-:W-:Y:S02]  /*0470*/  USEL UR4, URZ, 0xffffffff, UP0 ;  /* 0xffffffffff047887 */ /* 0x000fe40008000000 */
[----:B------:R-:W-:-:S10]  /*0480*/  UISETP.NE.AND.EX UP2, UPT, UR5, URZ, UPT, UP2 ;  /* 0x000000ff0500728c */ /* 0x000fd4000bf45320 */
[----:B------:R-:W-:Y:S01]  /*0490*/  VOTEU.ANY UP1, P0 ;  /* 0x0000000000ff7886 */ /* 0x000fe20000020100 */
[----:B------:R-:W-:-:S04]  /*04a0*/  @!UP2 USEL UR4, URZ, 0xffffffff, UP1 ;  /* 0xffffffffff04a887 */ /* 0x000fc80008800000 */
[----:B------:R-:W-:-:S04]  /*04b0*/  ULOP3.LUT UR4, UR4, 0x1, URZ, 0xc0, !UPT ;  /* 0x0000000104047892 */ /* 0x000fc8000f8ec0ff */
[----:B------:R-:W-:-:S11]  /*04c0*/  UISETP.NE.U32.AND UP2, UPT, UR4, 0x1, UPT ;  /* 0x000000010400788c */ /* 0x000fd6000bf45070 */
.L_x_8:
[----:B-12---:R-:W1:Y:S01]  /*04d0*/  SHFL.IDX PT, R2, R92, RZ, 0x1f ;  /* 0x00001fff5c027589 */ /* 0x006e6200000e0000 */
[----:B------:R-:W-:-:S04]  /*04e0*/  UISETP.NE.AND UP1, UPT, UR8, 0x2, UPT ;  /* 0x000000020800788c */ /* 0x000fc8000bf25270 */
[----:B------:R-:W-:Y:S01]  /*04f0*/  USEL UR6, URZ, 0x1, UP1 ;  /* 0x00000001ff067887 */ /* 0x000fe20008800000 */
[----:B-1----:R-:W-:-:S13]  /*0500*/  ISETP.NE.AND P0, PT, R2, RZ, PT ;  /* 0x000000ff0200720c */ /* 0x002fda0003f05270 */
[----:B------:R-:W-:Y:S05]  /*0510*/  @P0 BRA `(.L_x_9) ;  /* 0x0000000000680947 */ /* 0x000fea0003800000 */
[----:B------:R-:W1:Y:S01]  /*0520*/  S2UR UR5, SR_CgaCtaId ;  /* 0x00000000000579c3 */ /* 0x000e620000008800 */
[----:B------:R-:W-:Y:S01]  /*0530*/  UMOV UR7, 0x400 ;  /* 0x0000040000077882 */ /* 0x000fe20000000000 */
[----:B------:R-:W-:Y:S01]  /*0540*/  UMOV UR4, 0x1 ;  /* 0x0000000100047882 */ /* 0x000fe20000000000 */
[----:B------:R-:W-:Y:S01]  /*0550*/  ELECT P0, URZ, PT ;  /* 0x0000000000ff782f */ /* 0x000fe20003800000 */
[----:B------:R-:W-:-:S04]  /*0560*/  UIADD3 UR10, UPT, UPT, -UR4, 0x100000, URZ ;  /* 0x00100000040a7890 */ /* 0x000fc8000fffe1ff */
[----:B------:R-:W-:Y:S02]  /*0570*/  USHF.L.U32 UR11, UR10, 0xb, URZ ;  /* 0x0000000b0a0b7899 */ /* 0x000fe400080006ff */
[----:B------:R-:W-:Y:S02]  /*0580*/  USHF.L.U32 UR10, UR10, 0x1, URZ ;  /* 0x000000010a0a7899 */ /* 0x000fe400080006ff */
[----:B-1----:R-:W-:Y:S01]  /*0590*/  ULEA UR5, UR5, UR7, 0x18 ;  /* 0x0000000705057291 */ /* 0x002fe2000f8ec0ff */
[----:B------:R-:W1:Y:S11]  /*05a0*/  FENCE.VIEW.ASYNC.S ;  /* 0x00000000000073c6 */ /* 0x000e760000000000 */
[----:B-1----:R1:W2:Y:S01]  /*05b0*/  SYNCS.EXCH.64 URZ, [UR5], UR10 ;  /* 0x0000000a05ff75b2 */ /* 0x0022a20008000100 */
[----:B------:R1:W3:Y:S01]  /*05c0*/  SYNCS.EXCH.64 URZ, [UR5+0x40], UR10 ;  /* 0x0000400a05ff75b2 */ /* 0x0002e20008000100 */
[----:B------:R1:W4:Y:S01]  /*05d0*/  SYNCS.EXCH.64 URZ, [UR5+0x8], UR10 ;  /* 0x0000080a05ff75b2 */ /* 0x0003220008000100 */
[----:B------:R1:W1:Y:S01]  /*05e0*/  SYNCS.EXCH.64 URZ, [UR5+0x48], UR10 ;  /* 0x0000480a05ff75b2 */ /* 0x0002620008000100 */
        /* <DEDUP_REMOVED lines=12> */
[----:B------:R-:W-:Y:S01]  /*06b0*/  NOP ;  /* 0x0000000000007918 */ /* 0x000fe20000000000 */
.L_x_9:
[----:B------:R-:W2:Y:S01]  /*06c0*/  SHFL.IDX PT, R2, R92, RZ, 0x1f ;  /* 0x00001fff5c027589 */ /* 0x000ea200000e0000 */
[----:B------:R-:W-:Y:S01]  /*06d0*/  NOP ;  /* 0x0000000000007918 */ /* 0x000fe20000000000 */
[----:B--2---:R-:W-:-:S13]  /*06e0*/  ISETP.NE.AND P0, PT, R2, 0x1, PT ;  /* 0x000000010200780c */ /* 0x004fda0003f05270 */
[----:B------:R-:W-:Y:S05]  /*06f0*/  @P0 BRA `(.L_x_10) ;  /* 0x0000000000500947 */ /* 0x000fea0003800000 */
[----:B------:R-:W2:Y:S01]  /*0700*/  S2UR UR7, SR_CgaCtaId ;  /* 0x00000000000779c3 */ /* 0x000ea20000008800 */
[----:B------:R-:W-:Y:S01]  /*0710*/  UMOV UR9, 0x400 ;  /* 0x0000040000097882 */ /* 0x000fe20000000000 */
[----:B-1----:R-:W-:Y:S01]  /*0720*/  UMOV UR5, 0x20 ;  /* 0x0000002000057882 */ /* 0x002fe20000000000 */
[----:B------:R-:W-:Y:S01]  /*0730*/  UMOV UR4, 0x80 ;  /* 0x0000008000047882 */ /* 0x000fe20000000000 */
[----:B------:R-:W-:-:S04]  /*0740*/  UIADD3 UR10, UPT, UPT, -UR5, 0x100000, URZ ;  /* 0x00100000050a7890 */ /* 0x000fc8000fffe1ff */
[----:B------:R-:W-:Y:S02]  /*0750*/  USHF.L.U32 UR11, UR10, 0xb, URZ ;  /* 0x0000000b0a0b7899 */ /* 0x000fe400080006ff */
[----:B------:R-:W-:Y:S02]  /*0760*/  USHF.L.U32 UR10, UR10, 0x1, URZ ;  /* 0x000000010a0a7899 */ /* 0x000fe400080006ff */
[----:B------:R-:W-:-:S04]  /*0770*/  UIADD3 UR4, UPT, UPT, -UR4, 0x100000, URZ ;  /* 0x0010000004047890 */ /* 0x000fc8000fffe1ff */
[----:B------:R-:W-:Y:S02]  /*0780*/  USHF.L.U32 UR5, UR4, 0xb, URZ ;  /* 0x0000000b04057899 */ /* 0x000fe400080006ff */
[----:B------:R-:W-:Y:S01]  /*0790*/  USHF.L.U32 UR4, UR4, 0x1, URZ ;  /* 0x0000000104047899 */ /* 0x000fe200080006ff */
[----:B------:R-:W-:Y:S01]  /*07a0*/  ELECT P0, URZ, PT ;  /* 0x0000000000ff782f */ /* 0x000fe20003800000 */
[----:B--2---:R-:W-:Y:S01]  /*07b0*/  ULEA UR7, UR7, UR9, 0x18 ;  /* 0x0000000907077291 */ /* 0x004fe2000f8ec0ff */
[----:B------:R-:W1:Y:S11]  /*07c0*/  FENCE.VIEW.ASYNC.S ;  /* 0x00000000000073c6 */ /* 0x000e760000000000 */
[----:B-1----:R2:W1:Y:S01]  /*07d0*/  SYNCS.EXCH.64 URZ, [UR7+0x80], UR10 ;  /* 0x0000800a07ff75b2 */ /* 0x0024620008000100 */
[----:B------:R2:W1:Y:S01]  /*07e0*/  SYNCS.EXCH.64 URZ, [UR7+0x98], UR4 ;  /* 0x0000980407ff75b2 */ /* 0x0004620008000100 */
[----:B------:R2:W1:Y:S01]  /*07f0*/  SYNCS.EXCH.64 URZ, [UR7+0x88], UR10 ;  /* 0x0000880a07ff75b2 */ /* 0x0004620008000100 */
[----:B------:R2:W1:Y:S01]  /*0800*/  SYNCS.EXCH.64 URZ, [UR7+0xa0], UR4 ;  /* 0x0000a00407ff75b2 */ /* 0x0004620008000100 */
[----:B------:R2:W1:Y:S01]  /*0810*/  SYNCS.EXCH.64 URZ, [UR7+0x90], UR10 ;  /* 0x0000900a07ff75b2 */ /* 0x0004620008000100 */
[----:B------:R2:W1:Y:S02]  /*0820*/  SYNCS.EXCH.64 URZ, [UR7+0xa8], UR4 ;  /* 0x0000a80407ff75b2 */ /* 0x0004640008000100 */
[----:B--2---:R-:W-:Y:S01]  /*0830*/  NOP ;  /* 0x0000000000007918 */ /* 0x004fe20000000000 */
.L_x_10:
[----:B------:R-:W2:Y:S01]  /*0840*/  SHFL.IDX PT, R2, R92, RZ, 0x1f ;  /* 0x00001fff5c027589 */ /* 0x000ea200000e0000 */
[----:B------:R-:W-:Y:S01]  /*0850*/  NOP ;  /* 0x0000000000007918 */ /* 0x000fe20000000000 */
[----:B--2---:R-:W-:-:S13]  /*0860*/  ISETP.NE.AND P0, PT, R2, 0x3, PT ;  /* 0x000000030200780c */ /* 0x004fda0003f05270 */
[----:B------:R-:W-:Y:S05]  /*0870*/  @P0 BRA `(.L_x_11) ;  /* 0x0000000000300947 */ /* 0x000fea0003800000 */
[----:B-1----:R-:W1:Y:S01]  /*0880*/  S2UR UR5, SR_CgaCtaId ;  /* 0x00000000000579c3 */ /* 0x002e620000008800 */
        /* <DEDUP_REMOVED lines=8> */
[----:B-1----:R2:W1:Y:S01]  /*0910*/  SYNCS.EXCH.64 URZ, [UR5+0xb0], UR10 ;  /* 0x0000b00a05ff75b2 */ /* 0x0024620008000100 */
[----:B------:R2:W1:Y:S02]  /*0920*/  SYNCS.EXCH.64 URZ, [UR5+0xb8], UR10 ;  /* 0x0000b80a05ff75b2 */ /* 0x0004640008000100 */
[----:B--2---:R-:W-:Y:S01]  /*0930*/  NOP ;  /* 0x0000000000007918 */ /* 0x004fe20000000000 */
.L_x_11:
[----:B------:R-:W2:Y:S01]  /*0940*/  SHFL.IDX PT, R2, R92, RZ, 0x1f ;  /* 0x00001fff5c027589 */ /* 0x000ea200000e0000 */
[----:B------:R-:W-:Y:S01]  /*0950*/  NOP ;  /* 0x0000000000007918 */ /* 0x000fe20000000000 */
[----:B--2---:R-:W-:-:S13]  /*0960*/  ISETP.NE.AND P0, PT, R2, 0x4, PT ;  /* 0x000000040200780c */ /* 0x004fda0003f05270 */
[----:B------:R-:W-:Y:S05]  /*0970*/  @P0 BRA `(.L_x_12) ;  /* 0x00000000004c0947 */ /* 0x000fea0003800000 */
[----:B-1----:R-:W1:Y:S01]  /*0980*/  S2UR UR5, SR_CgaCtaId ;  /* 0x00000000000579c3 */ /* 0x002e620000008800 */
[----:B------:R-:W-:Y:S01]  /*0990*/  UMOV UR9, 0x100 ;  /* 0x0000010000097882 */ /* 0x000fe20000000000 */
[----:B------:R-:W-:Y:S01]  /*09a0*/  UMOV UR7, 0x400 ;  /* 0x0000040000077882 */ /* 0x000fe20000000000 */
[----:B------:R-:W-:Y:S01]  /*09b0*/  USEL UR9, UR9, 0xe0, UP2 ;  /* 0x000000e009097887 */ /* 0x000fe20009000000 */
[----:B------:R-:W-:Y:S01]  /*09c0*/  UMOV UR4, 0x1 ;  /* 0x0000000100047882 */ /* 0x000fe20000000000 */
[----:B------:R-:W-:Y:S01]  /*09d0*/  ELECT P0, URZ, PT ;  /* 0x0000000000ff782f */ /* 0x000fe20003800000 */
[----:B------:R-:W-:-:S04]  /*09e0*/  UIADD3 UR10, UPT, UPT, -UR4, 0x100000, URZ ;  /* 0x00100000040a7890 */ /* 0x000fc8000fffe1ff */
[----:B------:R-:W-:Y:S02]  /*09f0*/  USHF.L.U32 UR11, UR10, 0xb, URZ ;  /* 0x0000000b0a0b7899 */ /* 0x000fe400080006ff */
[----:B------:R-:W-:Y:S02]  /*0a00*/  USHF.L.U32 UR10, UR10, 0x1, URZ ;  /* 0x000000010a0a7899 */ /* 0x000fe400080006ff */
[----:B------:R-:W-:-:S04]  /*0a10*/  UIADD3 UR12, UPT, UPT, -UR9, 0x100000, URZ ;  /* 0x00100000090c7890 */ /* 0x000fc8000fffe1ff */
[----:B------:R-:W-:Y:S02]  /*0a20*/  USHF.L.U32 UR13, UR12, 0xb, URZ ;  /* 0x0000000b0c0d7899 */ /* 0x000fe400080006ff */
[----:B------:R-:W-:Y:S02]  /*0a30*/  USHF.L.U32 UR12, UR12, 0x1, URZ ;  /* 0x000000010c0c7899 */ /* 0x000fe400080006ff */
[----:B-1----:R-:W-:Y:S01]  /*0a40*/  ULEA UR5, UR5, UR7, 0x18 ;  /* 0x0000000705057291 */ /* 0x002fe2000f8ec0ff */
[----:B------:R-:W1:Y:S11]  /*0a50*/  FENCE.VIEW.ASYNC.S ;  /* 0x00000000000073c6 */ /* 0x000e760000000000 */
[----:B-1----:R2:W1:Y:S01]  /*0a60*/  SYNCS.EXCH.64 URZ, [UR5+0xc0], UR10 ;  /* 0x0000c00a05ff75b2 */ /* 0x0024620008000100 */
[----:B------:R2:W1:Y:S01]  /*0a70*/  SYNCS.EXCH.64 URZ, [UR5+0xd0], UR12 ;  /* 0x0000d00c05ff75b2 */ /* 0x0004620008000100 */
[----:B------:R2:W1:Y:S01]  /*0a80*/  SYNCS.EXCH.64 URZ, [UR5+0xc8], UR10 ;  /* 0x0000c80a05ff75b2 */ /* 0x0004620008000100 */
[----:B------:R2:W1:Y:S02]  /*0a90*/  SYNCS.EXCH.64 URZ, [UR5+0xd8], UR12 ;  /* 0x0000d80c05ff75b2 */ /* 0x0004640008000100 */
[----:B--2---:R-:W-:Y:S01]  /*0aa0*/  NOP ;  /* 0x0000000000007918 */ /* 0x004fe20000000000 */
.L_x_12:
        /* <DEDUP_REMOVED lines=22> */
[----:B------:R2:W1:Y:S01]  /*0c10*/  SYNCS.EXCH.64 URZ, [UR7+0x110], UR4 ;  /* 0x0001100407ff75b2 */ /* 0x0004620008000100 */
[----:B------:R2:W1:Y:S01]  /*0c20*/  SYNCS.EXCH.64 URZ, [UR7+0xf8], UR10 ;  /* 0x0000f80a07ff75b2 */ /* 0x0004620008000100 */
[----:B------:R2:W1:Y:S02]  /*0c30*/  SYNCS.EXCH.64 URZ, [UR7+0x118], UR4 ;  /* 0x0001180407ff75b2 */ /* 0x0004640008000100 */
[----:B--2---:R-:W-:Y:S01]  /*0c40*/  NOP ;  /* 0x0000000000007918 */ /* 0x004fe20000000000 */
.L_x_13:
        /* <DEDUP_REMOVED lines=18> */
.L_x_14:
[----:B-1----:R-:W1:Y:S01]  /*0d70*/  S2UR UR5, SR_CTAID.X ;  /* 0x00000000000579c3 */ /* 0x002e620000002500 */
[----:B------:R-:W-:-:S05]  /*0d80*/  CS2R.32 R87, SR_CgaSize ;  /* 0x0000000000577805 */ /* 0x000fca0000008a00 */
[----:B------:R-:W-:-:S05]  /*0d90*/  IMAD R87, R87, -0xa0, RZ ;  /* 0xffffff6057577824 */ /* 0x000fca00078e02ff */
[----:B------:R-:W-:-:S14]  /*0da0*/  R2UR UR9, R87 ;  /* 0x00000000570972ca */ /* 0x000fdc00000e0000 */
[----:B------:R-:W2:Y:S01]  /*0db0*/  LDCU UR9, c[0x0][UR9+0x2b0] ;  /* 0x00005600090977ac */ /* 0x000ea20008000800 */
[----:B------:R-:W-:Y:S01]  /*0dc0*/  NOP ;  /* 0x0000000000007918 */ /* 0x000fe20000000000 */
[----:B------:R-:W-:-:S05]  /*0dd0*/  CS2R.32 R87, SR_CgaSize ;  /* 0x0000000000577805 */ /* 0x000fca0000008a00 */
[----:B------:R-:W-:-:S05]  /*0de0*/  IMAD R87, R87, -0xa0, RZ ;  /* 0xffffff6057577824 */ /* 0x000fca00078e02ff */
[----:B------:R-:W-:-:S14]  /*0df0*/  R2UR UR7, R87 ;  /* 0x00000000570772ca */ /* 0x000fdc00000e0000 */
[----:B------:R-:W3:Y:S01]  /*0e00*/  LDCU UR7, c[0x0][UR7+0x2b4] ;  /* 0x00005680070777ac */ /* 0x000ee20008000800 */
[----:B------:R-:W4:Y:S08]  /*0e10*/  S2UR UR4, SR_CTAID.Y ;  /* 0x00000000000479c3 */ /* 0x000f300000002600 */
[----:B------:R-:W3:Y:S01]  /*0e20*/  LDC R10, c[0x0][0xb24] ;  /* 0x0002c900ff0a7b82 */ /* 0x000ee20000000800 */
[----:B-1----:R-:W-:-:S02]  /*0e30*/  I2FP.F32.U32 R87, UR5 ;  /* 0x0000000500577c45 */ /* 0x002fc40008201000 */
[----:B------:R-:W-:-:S05]  /*0e40*/  CS2R.32 R3, SR_CgaSize ;  /* 0x0000000000037805 */ /* 0x000fca0000008a00 */
[----:B------:R-:W-:-:S06]  /*0e50*/  IMAD R3, R3, -0xa0, RZ ;  /* 0xffffff6003037824 */ /* 0x000fcc00078e02ff */
[----:B------:R-:W1:Y:S01]  /*0e60*/  LDC R3, c[0x0][R3+0x2a0] ;  /* 0x0000a80003037b82 */ /* 0x000e620000000800 */
[----:B------:R-:W-:Y:S01]  /*0e70*/  MOV R15, UR5 ;  /* 0x00000005000f7c02 */ /* 0x000fe20008000f00 */
[----:B--2---:R-:W-:Y:S01]  /*0e80*/  FMUL R87, R87, UR9 ;  /* 0x0000000957577c20 */ /* 0x004fe20008400000 */
[----:B----4-:R-:W-:Y:S02]  /*0e90*/  I2FP.F32.U32 R86, UR4 ;  /* 0x0000000400567c45 */ /* 0x010fe40008201000 */
[----:B------:R-:W-:-:S05]  /*0ea0*/  CS2R.32 R2, SR_CgaSize ;  /* 0x0000000000027805 */ /* 0x000fca0000008a00 */
[----:B------:R-:W-:-:S06]  /*0eb0*/  IMAD R2, R2, -0xa0, RZ ;  /* 0xffffff6002027824 */ /* 0x000fcc00078e02ff */
[----:B------:R-:W2:Y:S01]  /*0ec0*/  LDC R2, c[0x0][R2+0x2a4] ;  /* 0x0000a90002027b82 */ /* 0x000ea20000000800 */
[----:B------:R-:W-:Y:S01]  /*0ed0*/  MOV R14, UR4 ;  /* 0x00000004000e7c02 */ /* 0x000fe20008000f00 */
[----:B------:R-:W4:Y:S01]  /*0ee0*/  F2I.U32.TRUNC.NTZ R87, R87 ;  /* 0x0000005700577305 */ /* 0x000f22000020f000 */
[----:B---3--:R-:W-:-:S05]  /*0ef0*/  FMUL R86, R86, UR7 ;  /* 0x0000000756567c20 */ /* 0x008fca0008400000 */
[----:B------:R-:W-:Y:S01]  /*0f00*/  BAR.SYNC.DEFER_BLOCKING 0x0 ;  /* 0x0000000000007b1d */ /* 0x000fe20000010000 */
[----:B------:R-:W-:-:S05]  /*0f10*/  ISETP.GE.AND P0, PT, R10, 0x1, PT ;  /* 0x000000010a00780c */ /* 0x000fca0003f06270 */
[----:B------:R-:W3:Y:S02]  /*0f20*/  F2I.U32.TRUNC.NTZ R86, R86 ;  /* 0x0000005600567305 */ /* 0x000ee4000020f000 */
[----:B------:R-:W2:Y:S01]  /*0f30*/  S2UR UR36, SR_CTAID.Z ;  /* 0x00000000002479c3 */ /* 0x000ea20000002700 */
[----:B----4-:R-:W-:-:S05]  /*0f40*/  IADD3 R87, PT, PT, -R87, RZ, RZ ;  /* 0x000000ff57577210 */ /* 0x010fca0007ffe1ff */
[----:B-1----:R-:W-:Y:S01]  /*0f50*/  IMAD R87, R3, R87, UR5 ;  /* 0x0000000503577e24 */ /* 0x002fe2000f8e0257 */
[----:B---3--:R-:W-:-:S05]  /*0f60*/  IADD3 R86, PT, PT, -R86, RZ, RZ ;  /* 0x000000ff56567210 */ /* 0x008fca0007ffe1ff */
[----:B--2---:R-:W-:Y:S01]  /*0f70*/  IMAD R86, R2, R86, UR4 ;  /* 0x0000000402567e24 */ /* 0x004fe2000f8e0256 */
[----:B------:R-:W-:Y:S06]  /*0f80*/  @!P0 BRA `(.L_x_15) ;  /* 0x0000000000b88947 */ /* 0x000fec0003800000 */
[----:B------:R-:W1:Y:S01]  /*0f90*/  LDC.64 R4, c[0x0][0xb18] ;  /* 0x0002c600ff047b82 */ /* 0x000e620000000a00 */
[----:B------:R-:W-:-:S07]  /*0fa0*/  ISETP.NE.AND P0, PT, R10, 0x1, PT ;  /* 0x000000010a00780c */ /* 0x000fce0003f05270 */
[----:B------:R-:W2:Y:S08]  /*0fb0*/  LDC R9, c[0x0][0xb0c] ;  /* 0x0002c300ff097b82 */ /* 0x000eb00000000800 */
[----:B------:R-:W3:Y:S08]  /*0fc0*/  LDC R12, c[0x0][0x370] ;  /* 0x0000dc00ff0c7b82 */ /* 0x000ef00000000800 */
[----:B------:R-:W4:Y:S01]  /*0fd0*/  LDC R11, c[0x0][0x374] ;  /* 0x0000dd00ff0b7b82 */ /* 0x000f220000000800 */
[----:B-1----:R-:W-:-:S07]  /*0fe0*/  ISETP.NE.AND P1, PT, R4, 0x1, PT ;  /* 0x000000010400780c */ /* 0x002fce0003f25270 */
[----:B------:R-:W3:Y:S01]  /*0ff0*/  LDC.64 R6, c[0x0][0xb10] ;  /* 0x0002c400ff067b82 */ /* 0x000ee20000000a00 */
[----:B--2---:R-:W-:-:S07]  /*1000*/  ISETP.NE.AND P2, PT, R9, 0x1, PT ;  /* 0x000000010900780c */ /* 0x004fce0003f45270 */
[----:B------:R-:W1:Y:S08]  /*1010*/  LDC R8, c[0x0][0xb20] ;  /* 0x0002c800ff087b82 */ /* 0x000e700000000800 */
[----:B------:R-:W2:Y:S01]  /*1020*/  LDC.64 R2, c[0x0][0xb28] ;  /* 0x0002ca00ff027b82 */ /* 0x000ea20000000a00 */
[----:B----4-:R-:W-:-:S04]  /*1030*/  IMAD.HI.U32 R13, R11, R5, RZ ;  /* 0x000000050b0d7227 */ /* 0x010fc800078e00ff */
[----:B------:R-:W-:-:S04]  /*1040*/  IMAD.HI.U32 R5, R14, R5, RZ ;  /* 0x000000050e057227 */ /* 0x000fc800078e00ff */
[----:B---3--:R-:W-:-:S05]  /*1050*/  IMAD.HI.U32 R16, R12, R6, RZ ;  /* 0x000000060c107227 */ /* 0x008fca00078e00ff */
[-C--:B------:R-:W-:Y:S01]  /*1060*/  @P2 SHF.R.U32.HI R12, RZ, R7.reuse, R16 ;  /* 0x00000007ff0c2219 */ /* 0x080fe20000011610 */
[----:B------:R-:W-:Y:S01]  /*1070*/  IMAD.HI.U32 R16, R15, R6, RZ ;  /* 0x000000060f107227 */ /* 0x000fe200078e00ff */
[-C--:B-1----:R-:W-:Y:S02]  /*1080*/  @P1 SHF.R.U32.HI R11, RZ, R8.reuse, R13 ;  /* 0x00000008ff0b1219 */ /* 0x082fe4000001160d */
[----:B------:R-:W-:Y:S02]  /*1090*/  SHF.R.U32.HI R5, RZ, R8, R5 ;  /* 0x00000008ff057219 */ /* 0x000fe40000011605 */
[----:B------:R-:W-:Y:S02]  /*10a0*/  SHF.R.U32.HI R16, RZ, R7, R16 ;  /* 0x00000007ff107219 */ /* 0x000fe40000011610 */
[----:B------:R-:W-:Y:S01]  /*10b0*/  SEL R5, R14, R5, !P1 ;  /* 0x000000050e057207 */ /* 0x000fe20004800000 */
[----:B--2---:R-:W-:Y:S01]  /*10c0*/  IMAD.HI.U32 R13, R11, R2, RZ ;  /* 0x000000020b0d7227 */ /* 0x004fe200078e00ff */
[----:B------:R-:W-:-:S03]  /*10d0*/  SEL R16, R15, R16, !P2 ;  /* 0x000000100f107207 */ /* 0x000fc60005000000 */
[----:B------:R-:W-:Y:S01]  /*10e0*/  IMAD.HI.U32 R6, R12, R2, RZ ;  /* 0x000000020c067227 */ /* 0x000fe200078e00ff */
[----:B------:R-:W-:-:S04]  /*10f0*/  @P0 SHF.R.U32.HI R11, RZ, R3, R13 ;  /* 0x00000003ff0b0219 */ /* 0x000fc8000001160d */
[----:B------:R-:W-:Y:S01]  /*1100*/  @P0 SHF.R.U32.HI R12, RZ, R3, R6 ;  /* 0x00000003ff0c0219 */ /* 0x000fe20000011606 */
[----:B------:R-:W-:-:S04]  /*1110*/  IMAD R11, R11, R10, RZ ;  /* 0x0000000a0b0b7224 */ /* 0x000fc800078e02ff */
[----:B------:R-:W-:Y:S01]  /*1120*/  IMAD R6, R12, R10, RZ ;  /* 0x0000000a0c067224 */ /* 0x000fe200078e02ff */
[----:B------:R-:W-:-:S04]  /*1130*/  ISETP.GE.AND P1, PT, R5, R11, PT ;  /* 0x0000000b0500720c */ /* 0x000fc80003f26270 */
[----:B------:R-:W-:Y:S01]  /*1140*/  ISETP.GE.OR P1, PT, R16, R6, P1 ;  /* 0x000000061000720c */ /* 0x000fe20000f26670 */
[----:B------:R-:W-:-:S05]  /*1150*/  IMAD.HI.U32 R6, R5, R2, RZ ;  /* 0x0000000205067227 */ /* 0x000fca00078e00ff */
[----:B------:R-:W-:-:S04]  /*1160*/  SHF.R.U32.HI R6, RZ, R3, R6 ;  /* 0x00000003ff067219 */ /* 0x000fc80000011606 */
[----:B------:R-:W-:-:S03]  /*1170*/  SEL R6, R5, R6, !P0 ;  /* 0x0000000605067207 */ /* 0x000fc60004000000 */
[----:B------:R-:W-:Y:S01]  /*1180*/  @!P1 IMAD.HI.U32 R7, R16, R2, RZ ;  /* 0x0000000210079227 */ /* 0x000fe200078e00ff */
[----:B------:R-:W-:-:S04]  /*1190*/  IADD3 R2, PT, PT, -R6, RZ, RZ ;  /* 0x000000ff06027210 */ /* 0x000fc80007ffe1ff */
[----:B------:R-:W-:Y:S01]  /*11a0*/  @!P1 SHF.R.U32.HI R3, RZ, R3, R7 ;  /* 0x00000003ff039219 */ /* 0x000fe20000011607 */
[----:B------:R-:W-:Y:S01]  /*11b0*/  IMAD R2, R10, R2, R5 ;  /* 0x000000020a027224 */ /* 0x000fe200078e0205 */
[----:B------:R-:W-:Y:S02]  /*11c0*/  IADD3 R7, PT, PT, -R5, RZ, RZ ;  /* 0x000000ff05077210 */ /* 0x000fe40007ffe1ff */
[----:B------:R-:W-:-:S03]  /*11d0*/  @!P1 SEL R3, R16, R3, !P0 ;  /* 0x0000000310039207 */ /* 0x000fc60004000000 */
[----:B------:R-:W-:Y:S02]  /*11e0*/  IMAD R7, R4, R7, R14 ;  /* 0x0000000704077224 */ /* 0x000fe400078e020e */
[--C-:B------:R-:W-:Y:S02]  /*11f0*/  @!P1 IMAD.IADD R6, R6, 0x1, -R3.reuse ;  /* 0x0000000106069824 */ /* 0x100fe400078e0a03 */
[----:B------:R-:W-:Y:S01]  /*1200*/  @!P1 IMAD R3, R2, R12, R3 ;  /* 0x0000000c02039224 */ /* 0x000fe200078e0203 */
[----:B------:R-:W-:Y:S01]  /*1210*/  IADD3 R2, PT, PT, -R16, RZ, RZ ;  /* 0x000000ff10027210 */ /* 0x000fe20007ffe1ff */
[----:B------:R-:W-:Y:S02]  /*1220*/  @!P1 IMAD R5, R6, R10, R16 ;  /* 0x0000000a06059224 */ /* 0x000fe400078e0210 */
[----:B------:R-:W-:Y:S02]  /*1230*/  @!P1 IMAD.MOV.U32 R16, RZ, RZ, R3 ;  /* 0x000000ffff109224 */ /* 0x000fe400078e0003 */
[----:B------:R-:W-:-:S02]  /*1240*/  IMAD R2, R9, R2, R15 ;  /* 0x0000000209027224 */ /* 0x000fc400078e020f */
[----:B------:R-:W-:Y:S02]  /*1250*/  IMAD R14, R5, R4, R7 ;  /* 0x00000004050e7224 */ /* 0x000fe400078e0207 */
[----:B------:R-:W-:Y:S02]  /*1260*/  IMAD R15, R16, R9, R2 ;  /* 0x00000009100f7224 */ /* 0x000fe400078e0202 */
.L_x_15:
[----:B------:R-:W1:Y:S01]  /*1270*/  LDCU UR4, c[0x0][0xb30] ;  /* 0x00016600ff0477ac */ /* 0x000e620008000800 */
[----:B------:R-:W2:Y:S08]  /*1280*/  S2UR UR37, SR_CgaCtaId ;  /* 0x00000000002579c3 */ /* 0x000eb00000008800 */
[----:B------:R-:W3:Y:S01]  /*1290*/  LDC R40, c[0x0][0xb24] ;  /* 0x0002c900ff287b82 */ /* 0x000ee20000000800 */
[----:B-1----:R-:W-:-:S09]  /*12a0*/  UISETP.NE.AND UP1, UPT, UR4, 0x1, UPT ;  /* 0x000000010400788c */ /* 0x002fd2000bf25270 */
[----:B--2---:R-:W-:Y:S05]  /*12b0*/  BRA.U UP1, `(.L_x_16) ;  /* 0x0000000101407547 */ /* 0x004fea000b800000 */
[----:B------:R-:W1:Y:S08]  /*12c0*/  LDC.64 R4, c[0x0][0xb10] ;  /* 0x0002c400ff047b82 */ /* 0x000e700000000a00 */
[----:B------:R-:W2:Y:S08]  /*12d0*/  LDC.64 R2, c[0x0][0xb18] ;  /* 0x0002c600ff027b82 */ /* 0x000eb00000000a00 */
[----:B------:R-:W4:Y:S08]  /*12e0*/  LDC R6, c[0x0][0xb20] ;  /* 0x0002c800ff067b82 */ /* 0x000f300000000800 */
[----:B------:R-:W3:Y:S01]  /*12f0*/  LDC R7, c[0x0][0xb0c] ;  /* 0x0002c300ff077b82 */ /* 0x000ee20000000800 */
[----:B-1----:R-:W-:-:S05]  /*1300*/  IMAD.HI.U32 R4, R15, R4, RZ ;  /* 0x000000040f047227 */ /* 0x002fca00078e00ff */
[----:B------:R-:W-:Y:S01]  /*1310*/  SHF.R.U32.HI R4, RZ, R5, R4 ;  /* 0x00000005ff047219 */ /* 0x000fe20000011604 */
[----:B--2---:R-:W-:Y:S01]  /*1320*/  IMAD.HI.U32 R3, R14, R3, RZ ;  /* 0x000000030e037227 */ /* 0x004fe200078e00ff */
[----:B------:R-:W-:-:S04]  /*1330*/  ISETP.NE.AND P0, PT, R2, 0x1, PT ;  /* 0x000000010200780c */ /* 0x000fc80003f05270 */
[----:B----4-:R-:W-:-:S04]  /*1340*/  SHF.R.U32.HI R3, RZ, R6, R3 ;  /* 0x00000006ff037219 */ /* 0x010fc80000011603 */
[----:B------:R-:W-:Y:S02]  /*1350*/  SEL R3, R14, R3, !P0 ;  /* 0x000000030e037207 */ /* 0x000fe40004000000 */
[----:B---3--:R-:W-:-:S04]  /*1360*/  ISETP.NE.AND P1, PT, R7, 0x1, PT ;  /* 0x000000010700780c */ /* 0x008fc80003f25270 */
[----:B------:R-:W-:-:S05]  /*1370*/  SEL R4, R15, R4, !P1 ;  /* 0x000000040f047207 */ /* 0x000fca0004800000 */
[----:B------:R-:W-:Y:S02]  /*1380*/  IMAD.IADD R5, R3, 0x1, -R4 ;  /* 0x0000000103057824 */ /* 0x000fe400078e0a04 */
[----:B------:R-:W-:Y:S02]  /*1390*/  IMAD.IADD R3, R4, 0x1, -R3 ;  /* 0x0000000104037824 */ /* 0x000fe400078e0a03 */
[----:B------:R-:W-:Y:S02]  /*13a0*/  IMAD R15, R5, R7, R15 ;  /* 0x00000007050f7224 */ /* 0x000fe400078e020f */
[----:B------:R-:W-:-:S07]  /*13b0*/  IMAD R14, R3, R2, R14 ;  /* 0x00000002030e7224 */ /* 0x000fce00078e020e */
.L_x_16:
[----:B------:R-:W-:Y:S01]  /*13c0*/  BAR.SYNC.DEFER_BLOCKING 0x0 ;  /* 0x0000000000007b1d */ /* 0x000fe20000010000 */
[----:B------:R-:W-:Y:S01]  /*13d0*/  UISETP.NE.AND UP1, UPT, UR8, 0x2, UPT ;  /* 0x000000020800788c */ /* 0x000fe2000bf25270 */
[----:B------:R-:W-:Y:S02]  /*13e0*/  ISETP.NE.OR P5, PT, R0, 0x2, !P5 ;  /* 0x000000020000780c */ /* 0x000fe40006fa5670 */
[----:B------:R-:W-:-:S06]  /*13f0*/  LOP3.LUT R2, R93, 0x1f, RZ, 0xc0, !PT ;  /* 0x0000001f5d027812 */ /* 0x000fcc00078ec0ff */
[----:B------:R-:W-:Y:S05]  /*1400*/  BRA.U UP1, `(.L_x_17) ;  /* 0x0000001101ec7547 */ /* 0x000fea000b800000 */
[----:B------:R-:W1:Y:S01]  /*1410*/  LDCU UR13, c[0x0][0x38c] ;  /* 0x00007180ff0d77ac */ /* 0x000e620008000800 */
[----:B------:R-:W2:Y:S01]  /*1420*/  LDC R8, c[0x0][0x370] ;  /* 0x0000dc00ff087b82 */ /* 0x000ea20000000800 */
[----:B------:R-:W-:Y:S01]  /*1430*/  PLOP3.LUT P1, PT, PT, PT, UP2, 0x80, 0x8 ;  /* 0x000000000008781c */ /* 0x000fe20003f2f028 */
[----:B------:R-:W-:Y:S01]  /*1440*/  IMAD.MOV.U32 R17, RZ, RZ, 0x1 ;  /* 0x00000001ff117424 */ /* 0x000fe200078e00ff */
[----:B------:R-:W-:Y:S01]  /*1450*/  ISETP.EQ.OR P4, PT, R2, RZ, P5 ;  /* 0x000000ff0200720c */ /* 0x000fe20002f82670 */
[----:B------:R-:W-:Y:S01]  /*1460*/  IMAD.MOV.U32 R16, RZ, RZ, RZ ;  /* 0x000000ffff107224 */ /* 0x000fe200078e00ff */
[----:B------:R-:W-:Y:S02]  /*1470*/  PLOP3.LUT P1, PT, P1, PT, PT, 0x8, 0x80 ;  /* 0x000000000080781c */ /* 0x000fe40000f2e170 */
[----:B------:R-:W-:Y:S01]  /*1480*/  CS2R R12, SRZ ;  /* 0x00000000000c7805 */ /* 0x000fe2000001ff00 */
[----:B------:R-:W-:Y:S01]  /*1490*/  IMAD.MOV.U32 R11, RZ, RZ, 0x1 ;  /* 0x00000001ff0b7424 */ /* 0x000fe200078e00ff */
[----:B------:R-:W4:Y:S01]  /*14a0*/  LDC R0, c[0x0][0x374] ;  /* 0x0000dd00ff007b82 */ /* 0x000f220000000800 */
[----:B------:R-:W2:Y:S01]  /*14b0*/  LDCU.64 UR22, c[0x0][0x348] ;  /* 0x00006900ff1677ac */ /* 0x000ea20008000a00 */
[----:B------:R-:W-:Y:S01]  /*14c0*/  UMOV UR6, URZ ;  /* 0x000000ff00067c82 */ /* 0x000fe20008000000 */
[----:B-1----:R-:W-:-:S04]  /*14d0*/  UIADD3 UR5, UPT, UPT, UR13, 0x3f, URZ ;  /* 0x0000003f0d057890 */ /* 0x002fc8000fffe0ff */
[----:B------:R-:W-:-:S04]  /*14e0*/  USHF.R.S32.HI UR4, URZ, 0x1f, UR5 ;  /* 0x0000001fff047899 */ /* 0x000fc80008011405 */
[----:B------:R-:W-:-:S04]  /*14f0*/  ULEA.HI UR4, UR4, UR5, URZ, 0x6 ;  /* 0x0000000504047291 */ /* 0x000fc8000f8f30ff */
[----:B------:R-:W-:Y:S02]  /*1500*/  USHF.R.S32.HI UR15, URZ, 0x6, UR4 ;  /* 0x00000006ff0f7899 */ /* 0x000fe40008011404 */
[----:B------:R-:W-:Y:S02]  /*1510*/  UIADD3 UR4, UPT, UPT, UR13, -0x1, URZ ;  /* 0xffffffff0d047890 */ /* 0x000fe4000fffe0ff */
[----:B------:R-:W-:Y:S02]  /*1520*/  UISETP.LT.U32.AND UP0, UPT, UR15, 0x8, UPT ;  /* 0x000000080f00788c */ /* 0x000fe4000bf01070 */
[----:B------:R-:W-:Y:S02]  /*1530*/  UISETP.GE.U32.AND UP1, UPT, UR4, -0x7f, UPT ;  /* 0xffffff810400788c */ /* 0x000fe4000bf26070 */
[----:B------:R-:W-:Y:S02]  /*1540*/  USEL UR14, UR15, 0x8, UP0 ;  /* 0x000000080f0e7887 */ /* 0x000fe40008000000 */
[----:B------:R-:W-:-:S02]  /*1550*/  UIADD3 UR13, UPT, UPT, UR13, 0x7e, URZ ;  /* 0x0000007e0d0d7890 */ /* 0x000fc4000fffe0ff */
[----:B------:R-:W-:Y:S02]  /*1560*/  UIADD3 UR5, UPT, UPT, UR14, -0x1, URZ ;  /* 0xffffffff0e057890 */ /* 0x000fe4000fffe0ff */
[----:B------:R-:W-:-:S03]  /*1570*/  UIADD3 UR7, UPT, UPT, UR15, -UR14, URZ ;  /* 0x8000000e0f077290 */ /* 0x000fc6000fffe0ff */
[----:B------:R-:W-:-:S04]  /*1580*/  @UP1 UIADD3 UR5, UPT, UPT, UR14, URZ, URZ ;  /* 0x000000ff0e051290 */ /* 0x000fc8000fffe0ff */
[----:B--2---:R-:W-:-:S12]  /*1590*/  UIADD3 UR5, UPT, UPT, UR5, 0x1, URZ ;  /* 0x0000000105057890 */ /* 0x004fd8000fffe0ff */
.L_x_35:
[----:B------:R-:W-:Y:S01]  /*15a0*/  UISETP.NE.AND UP0, UPT, UR37, URZ, UPT ;  /* 0x000000ff2500728c */ /* 0x000fe2000bf05270 */
[----:B------:R-:W1:Y:S08]  /*15b0*/  S2UR UR37, SR_CgaCtaId ;  /* 0x00000000002579c3 */ /* 0x000e700000008800 */
[----:B------:R-:W-:Y:S05]  /*15c0*/  BRA.U UP0, `(.L_x_18) ;  /* 0x0000000100347547 */ /* 0x000fea000b800000 */
[----:B------:R-:W2:Y:S01]  /*15d0*/  S2R R2, SR_CgaCtaId ;  /* 0x0000000000027919 */ /* 0x000ea20000008800 */
[----:B------:R-:W-:-:S04]  /*15e0*/  MOV R3, 0x400 ;  /* 0x0000040000037802 */ /* 0x000fc80000000f00 */
[----:B--2---:R-:W-:Y:S02]  /*15f0*/  LEA R2, R2, R3, 0x18 ;  /* 0x0000000302027211 */ /* 0x004fe400078ec0ff */
[----:B------:R-:W-:-:S03]  /*1600*/  SHF.L.U32 R3, R11, 0x1f, RZ ;  /* 0x0000001f0b037819 */ /* 0x000fc600000006ff */
[----:B------:R-:W-:-:S04]  /*1610*/  IMAD R2, R12, 0x8, R2 ;  /* 0x000000080c027824 */ /* 0x000fc800078e0202 */
[----:B------:R-:W2:Y:S02]  /*1620*/  SYNCS.PHASECHK.TRANS64.TRYWAIT P0, [R2+URZ+0x130], R3 ;  /* 0x00013003020075a7 */ /* 0x000ea400080011ff */
[----:B--2---:R-:W-:Y:S05]  /*1630*/  @!P0 BRA `(.L_x_19) ;  /* 0x00000060003c8947 */ /* 0x004fea0003800000 */
.L_x_119:
[----:B------:R-:W-:Y:S01]  /*1640*/  VIADD R12, R12, 0x1 ;  /* 0x000000010c0c7836 */ /* 0x000fe20000000000 */
[----:B------:R2:W-:Y:S04]  /*1650*/  SYNCS.ARRIVE.TRANS64.A1T0 RZ, [R2+URZ+0x120], RZ ;  /* 0x000120ff02ff79a7 */ /* 0x0005e800081000ff */
[----:B------:R-:W-:-:S04]  /*1660*/  ISETP.NE.AND P0, PT, R12, 0x2, PT ;  /* 0x000000020c00780c */ /* 0x000fc80003f05270 */
[----:B------:R-:W-:Y:S02]  /*1670*/  SEL R12, R12, RZ, P0 ;  /* 0x000000ff0c0c7207 */ /* 0x000fe40000000000 */
[----:B--2---:R-:W-:-:S04]  /*1680*/  SEL R2, RZ, 0x1, P0 ;  /* 0x00000001ff027807 */ /* 0x004fc80000000000 */
[----:B------:R-:W-:-:S07]  /*1690*/  LOP3.LUT R11, R11, R2, RZ, 0x3c, !PT ;  /* 0x000000020b0b7212 */ /* 0x000fce00078e3cff */
.L_x_18:
[----:B------:R-:W-:Y:S01]  /*16a0*/  UMOV UR4, 0x400 ;  /* 0x0000040000047882 */ /* 0x000fe20000000000 */
[----:B------:R-:W-:Y:S01]  /*16b0*/  SHF.L.U32 R2, R17, 0x1f, RZ ;  /* 0x0000001f11027819 */ /* 0x000fe200000006ff */
[----:B-1----:R-:W-:Y:S01]  /*16c0*/  ULEA UR4, UR37, UR4, 0x18 ;  /* 0x0000000425047291 */ /* 0x002fe2000f8ec0ff */
[----:B------:R-:W-:Y:S01]  /*16d0*/  R2UR UR35, R15 ;  /* 0x000000000f2372ca */ /* 0x000fe200000e0000 */
[----:B------:R-:W-:Y:S01]  /*16e0*/  UISETP.GE.U32.AND UP0, UPT, UR13, 0x7f, UPT ;  /* 0x0000007f0d00788c */ /* 0x000fe2000bf06070 */
[----:B------:R-:W-:Y:S01]  /*16f0*/  R2UR UR11, R14 ;  /* 0x000000000e0b72ca */ /* 0x000fe200000e0000 */
[----:B------:R-:W-:Y:S01]  /*1700*/  ULEA UR8, UR6, UR4, 0x3 ;  /* 0x0000000406087291 */ /* 0x000fe2000f8e18ff */
[----:B------:R-:W-:-:S08]  /*1710*/  UMOV UR24, URZ ;  /* 0x000000ff00187c82 */ /* 0x000fd00008000000 */
[----:B------:R1:W2:Y:S01]  /*1720*/  SYNCS.PHASECHK.TRANS64.TRYWAIT P0, [UR8+0x40], R2 ;  /* 0x00004002ff0075a7 */ /* 0x0002a20008001108 */
[----:B------:R-:W-:Y:S02]  /*1730*/  USHF.L.U32 UR35, UR35, 0x7, URZ ;  /* 0x0000000723237899 */ /* 0x000fe400080006ff */
[----:B------:R-:W-:Y:S01]  /*1740*/  USHF.L.U32 UR11, UR11, 0x6, URZ ;  /* 0x000000060b0b7899 */ /* 0x000fe200080006ff */
[----:B------:R-:W-:Y:S11]  /*1750*/  BRA.U !UP0, `(.L_x_20) ;  /* 0x0000000108a87547 */ /* 0x000ff6000b800000 */
[----:B------:R-:W-:Y:S01]  /*1760*/  UMOV UR16, URZ ;  /* 0x000000ff00107c82 */ /* 0x000fe20008000000 */
[----:B------:R-:W-:-:S05]  /*1770*/  UMOV UR17, UR6 ;  /* 0x0000000600117c82 */ /* 0x000fca0008000000 */
.L_x_25:
[----:B-1----:R-:W-:Y:S01]  /*1780*/  ULEA UR33, UR17, UR4, 0x3 ;  /* 0x0000000411217291 */ /* 0x002fe2000f8e18ff */
[----:B--2---:R-:W-:Y:S01]  /*1790*/  @!P5 MOV R3, 0x6000 ;  /* 0x000060000003d802 */ /* 0x004fe20000000f00 */
[----:B--2---:R-:W-:Y:S10]  /*17a0*/  @P0 BRA `(.L_x_21) ;  /* 0x00000000000c0947 */ /* 0x004ff40003800000 */
[----:B------:R-:W-:-:S04]  /*17b0*/  SHF.L.U32 R4, R17, 0x1f, RZ ;  /* 0x0000001f11047819 */ /* 0x000fc800000006ff */
[----:B------:R-:W2:Y:S02]  /*17c0*/  SYNCS.PHASECHK.TRANS64.TRYWAIT P0, [UR33+0x40], R4 ;  /* 0x00004004ff0075a7 */ /* 0x000ea40008001121 */
[----:B--2---:R-:W-:Y:S05]  /*17d0*/  @!P0 BRA `(.L_x_22) ;  /* 0x0000005c00e88947 */ /* 0x004fea0003800000 */
.L_x_21:
[----:B------:R2:W-:Y:S01]  /*17e0*/  @!P5 SYNCS.ARRIVE.TRANS64 RZ, [UR33], R3 ;  /* 0x00000003ffffd9a7 */ /* 0x0005e20008000021 */
[----:B------:R-:W-:Y:S04]  /*17f0*/  BSSY.RECONVERGENT B0, `(.L_x_23) ;  /* 0x0000003000007945 */ /* 0x000fe80003800200 */
[----:B------:R-:W-:Y:S05]  /*1800*/  @P4 BRA `(.L_x_24) ;  /* 0x0000000000044947 */ /* 0x000fea0003800000 */
[----:B------:R-:W-:Y:S05]  /*1810*/  BPT.TRAP 0x1 ;  /* 0x000000040000795c */ /* 0x000fea0000300000 */
.L_x_24:
[----:B------:R-:W-:Y:S05]  /*1820*/  BSYNC.RECONVERGENT B0 ;  /* 0x0000000000007941 */ /* 0x000fea0003800200 */
.L_x_23:
[----:B------:R-:W-:Y:S02]  /*1830*/  UIADD3 UR6, UPT, UPT, UR17, 0x1, URZ ;  /* 0x0000000111067890 */ /* 0x000fe4000fffe0ff */
[----:B------:R-:W-:Y:S02]  /*1840*/  ULEA UR32, UR17, UR4, 0xe ;  /* 0x0000000411207291 */ /* 0x000fe4000f8e70ff */
[----:B------:R-:W-:Y:S02]  /*1850*/  UISETP.NE.AND UP0, UPT, UR6, 0x8, UPT ;  /* 0x000000080600788c */ /* 0x000fe4000bf05270 */
[----:B------:R-:W-:Y:S02]  /*1860*/  UIADD3 UR26, UP1, UPT, UR22, 0x80, URZ ;  /* 0x00000080161a7890 */ /* 0x000fe4000ff3e0ff */
[----:B------:R-:W-:Y:S02]  /*1870*/  USEL UR9, URZ, 0x1, UP0 ;  /* 0x00000001ff097887 */ /* 0x000fe40008000000 */
[----:B------:R-:W-:-:S02]  /*1880*/  USEL UR6, UR6, URZ, UP0 ;  /* 0x000000ff06067287 */ /* 0x000fc40008000000 */
[----:B------:R-:W-:Y:S02]  /*1890*/  UIADD3 UR20, UP0, UPT, UR22, 0x180, URZ ;  /* 0x0000018016147890 */ /* 0x000fe4000ff1e0ff */
[----:B------:R-:W-:Y:S01]  /*18a0*/  ULEA UR8, UR6, UR4, 0x3 ;  /* 0x0000000406087291 */ /* 0x000fe2000f8e18ff */
[----:B------:R-:W-:Y:S01]  /*18b0*/  LOP3.LUT R17, R17, UR9, RZ, 0x3c, !PT ;  /* 0x0000000911117c12 */ /* 0x000fe2000f8e3cff */
[----:B------:R-:W-:Y:S02]  /*18c0*/  USHF.L.U32 UR34, UR16, 0x6, URZ ;  /* 0x0000000610227899 */ /* 0x000fe400080006ff */
[----:B------:R-:W-:Y:S01]  /*18d0*/  UIADD3.X UR27, UPT, UPT, URZ, UR23, URZ, UP1, !UPT ;  /* 0x00000017ff1b7290 */ /* 0x000fe20008ffe4ff */
[----:B-1----:R-:W-:Y:S01]  /*18e0*/  SHF.L.U32 R2, R17, 0x1f, RZ ;  /* 0x0000001f11027819 */ /* 0x002fe200000006ff */
[----:B------:R-:W-:Y:S02]  /*18f0*/  UIADD3 UR32, UPT, UPT, UR32, 0x6400, URZ ;  /* 0x0000640020207890 */ /* 0x000fe4000fffe0ff */
[----:B------:R-:W-:Y:S01]  /*1900*/  UIADD3.X UR21, UPT, UPT, URZ, UR23, URZ, UP0, !UPT ;  /* 0x00000017ff157290 */ /* 0x000fe200087fe4ff */
[----:B------:R1:W1:Y:S01]  /*1910*/  SYNCS.PHASECHK.TRANS64.TRYWAIT P0, [UR8+0x40], R2 ;  /* 0x00004002ff0075a7 */ /* 0x0002620008001108 */
[----:B------:R-:W-:Y:S01]  /*1920*/  ULEA UR8, UR17, UR4, 0xd ;  /* 0x0000000411087291 */ /* 0x000fe2000f8e68ff */
[----:B------:R-:W-:Y:S01]  /*1930*/  UMOV UR18, 0x0 ;  /* 0x0000000000127882 */ /* 0x000fe20000000000 */
[----:B------:R-:W-:-:S02]  /*1940*/  UMOV UR19, 0x10000000 ;  /* 0x1000000000137882 */ /* 0x000fc40000000000 */
[----:B------:R-:W-:Y:S01]  /*1950*/  UIADD3 UR8, UPT, UPT, UR8, 0x26400, URZ ;  /* 0x0002640008087890 */ /* 0x000fe2000fffe0ff */
[----:B------:R1:W-:Y:S01]  /*1960*/  UTMALDG.3D [UR32], [UR26], desc[UR18] ;  /* 0x000012201a0075b4 */ /* 0x0003e20008011000 */
[----:B------:R-:W-:Y:S01]  /*1970*/  UMOV UR12, UR36 ;  /* 0x00000024000c7c82 */ /* 0x000fe20008000000 */
[----:B------:R-:W-:Y:S01]  /*1980*/  UMOV UR9, UR33 ;  /* 0x0000002100097c82 */ /* 0x000fe20008000000 */
[----:B------:R-:W-:Y:S01]  /*1990*/  UMOV UR10, UR34 ;  /* 0x00000022000a7c82 */ /* 0x000fe20008000000 */
[----:B------:R-:W-:Y:S01]  /*19a0*/  UIADD3 UR16, UPT, UPT, UR16, 0x1, URZ ;  /* 0x0000000110107890 */ /* 0x000fe2000fffe0ff */
[----:B------:R-:W-:Y:S01]  /*19b0*/  UMOV UR24, UR5 ;  /* 0x0000000500187c82 */ /* 0x000fe20008000000 */
[----:B------:R-:W-:Y:S02]  /*19c0*/  UMOV UR17, UR6 ;  /* 0x0000000600117c82 */ /* 0x000fe40008000000 */
[----:B------:R1:W-:Y:S01]  /*19d0*/  UTMALDG.3D [UR8], [UR20], desc[UR18] ;  /* 0x00001208140075b4 */ /* 0x0003e20008011000 */
[----:B------:R-:W-:-:S09]  /*19e0*/  UISETP.NE.AND UP0, UPT, UR16, UR5, UPT ;  /* 0x000000051000728c */ /* 0x000fd2000bf05270 */
[----:B------:R-:W-:Y:S05]  /*19f0*/  BRA.U UP0, `(.L_x_25) ;  /* 0xfffffffd00607547 */ /* 0x000fea000b83ffff */
.L_x_20:
[----:B-1----:R-:W-:Y:S01]  /*1a00*/  ULEA UR8, UR6, UR4, 0x3 ;  /* 0x0000000406087291 */ /* 0x002fe2000f8e18ff */
[----:B------:R-:W-:Y:S01]  /*1a10*/  SHF.L.U32 R2, R17, 0x1f, RZ ;  /* 0x0000001f11027819 */ /* 0x000fe200000006ff */
[----:B------:R-:W-:Y:S01]  /*1a20*/  @!P1 SYNCS.ARRIVE.TRANS64.A1T0 RZ, [UR4+0xb8], RZ ;  /* 0x0000b8ffffff99a7 */ /* 0x000fe20008100004 */
[----:B------:R-:W-:-:S06]  /*1a30*/  UISETP.GT.AND UP0, UPT, UR15, UR14, UPT ;  /* 0x0000000e0f00728c */ /* 0x000fcc000bf04270 */
[----:B--2---:R1:W2:Y:S03]  /*1a40*/  SYNCS.PHASECHK.TRANS64.TRYWAIT P0, [UR8+0x40], R2 ;  /* 0x00004002ff0075a7 */ /* 0x0042a60008001108 */
[----:B------:R-:W-:Y:S05]  /*1a50*/  BRA.U !UP0, `(.L_x_26) ;  /* 0x0000000108ac7547 */ /* 0x000fea000b800000 */
[----:B------:R-:W-:Y:S01]  /*1a60*/  UIADD3 UR21, UPT, UPT, UR7, UR24, URZ ;  /* 0x0000001807157290 */ /* 0x000fe2000fffe0ff */
[----:B------:R-:W-:-:S11]  /*1a70*/  UMOV UR25, UR6 ;  /* 0x0000000600197c82 */ /* 0x000fd60008000000 */
.L_x_31:
[----:B-1----:R-:W-:Y:S01]  /*1a80*/  ULEA UR17, UR25, UR4, 0x3 ;  /* 0x0000000419117291 */ /* 0x002fe2000f8e18ff */
[----:B--2---:R-:W-:Y:S01]  /*1a90*/  @!P5 MOV R3, 0x6000 ;  /* 0x000060000003d802 */ /* 0x004fe20000000f00 */
[----:B--2---:R-:W-:Y:S10]  /*1aa0*/  @P0 BRA `(.L_x_27) ;  /* 0x00000000000c0947 */ /* 0x004ff40003800000 */
[----:B------:R-:W-:-:S04]  /*1ab0*/  SHF.L.U32 R4, R17, 0x1f, RZ ;  /* 0x0000001f11047819 */ /* 0x000fc800000006ff */
[----:B------:R-:W2:Y:S02]  /*1ac0*/  SYNCS.PHASECHK.TRANS64.TRYWAIT P0, [UR17+0x40], R4 ;  /* 0x00004004ff0075a7 */ /* 0x000ea40008001111 */
[----:B--2---:R-:W-:Y:S05]  /*1ad0*/  @!P0 BRA `(.L_x_28) ;  /* 0x0000005c00408947 */ /* 0x004fea0003800000 */
.L_x_27:
[----:B------:R2:W-:Y:S01]  /*1ae0*/  @!P5 SYNCS.ARRIVE.TRANS64 RZ, [UR17], R3 ;  /* 0x00000003ffffd9a7 */ /* 0x0005e20008000011 */
[----:B------:R-:W-:Y:S04]  /*1af0*/  BSSY.RECONVERGENT B0, `(.L_x_29) ;  /* 0x0000003000007945 */ /* 0x000fe80003800200 */
[----:B------:R-:W-:Y:S05]  /*1b00*/  @P4 BRA `(.L_x_30) ;  /* 0x0000000000044947 */ /* 0x000fea0003800000 */
[----:B------:R-:W-:Y:S05]  /*1b10*/  BPT.TRAP 0x1 ;  /* 0x000000040000795c */ /* 0x000fea0000300000 */
.L_x_30:
[----:B------:R-:W-:Y:S05]  /*1b20*/  BSYNC.RECONVERGENT B0 ;  /* 0x0000000000007941 */ /* 0x000fea0003800200 */
.L_x_29:
        /* <DEDUP_REMOVED lines=10> */
[----:B------:R-:W-:Y:S01]  /*1bd0*/  UIADD3 UR16, UPT, UPT, UR16, 0x6400, URZ ;  /* 0x0000640010107890 */ /* 0x000fe2000fffe0ff */
[----:B-1----:R-:W-:Y:S01]  /*1be0*/  SHF.L.U32 R2, R17, 0x1f, RZ ;  /* 0x0000001f11027819 */ /* 0x002fe200000006ff */
[----:B------:R-:W-:Y:S02]  /*1bf0*/  UIADD3.X UR31, UPT, UPT, URZ, UR23, URZ, UP1, !UPT ;  /* 0x00000017ff1f7290 */ /* 0x000fe40008ffe4ff */
[----:B------:R-:W-:Y:S01]  /*1c00*/  UIADD3.X UR29, UPT, UPT, URZ, UR23, URZ, UP0, !UPT ;  /* 0x00000017ff1d7290 */ /* 0x000fe200087fe4ff */
[----:B------:R1:W1:Y:S01]  /*1c10*/  SYNCS.PHASECHK.TRANS64.TRYWAIT P0, [UR8+0x40], R2 ;  /* 0x00004002ff0075a7 */ /* 0x0002620008001108 */
[----:B------:R-:W-:Y:S01]  /*1c20*/  ULEA UR8, UR25, UR4, 0xd ;  /* 0x0000000419087291 */ /* 0x000fe2000f8e68ff */
[----:B------:R-:W-:Y:S01]  /*1c30*/  UMOV UR26, 0x0 ;  /* 0x00000000001a7882 */ /* 0x000fe20000000000 */
[----:B------:R-:W-:-:S02]  /*1c40*/  UMOV UR27, 0x10000000 ;  /* 0x10000000001b7882 */ /* 0x000fc40000000000 */
[----:B------:R-:W-:Y:S01]  /*1c50*/  UIADD3 UR8, UPT, UPT, UR8, 0x26400, URZ ;  /* 0x0002640008087890 */ /* 0x000fe2000fffe0ff */
[----:B------:R-:W-:Y:S01]  /*1c60*/  UMOV UR19, UR35 ;  /* 0x0000002300137c82 */ /* 0x000fe20008000000 */
[----:B------:R-:W-:Y:S01]  /*1c70*/  UMOV UR20, UR36 ;  /* 0x0000002400147c82 */ /* 0x000fe20008000000 */
[----:B------:R-:W-:Y:S01]  /*1c80*/  UMOV UR12, UR36 ;  /* 0x00000024000c7c82 */ /* 0x000fe20008000000 */
[----:B------:R-:W-:Y:S01]  /*1c90*/  UMOV UR9, UR17 ;  /* 0x0000001100097c82 */ /* 0x000fe20008000000 */
[----:B------:R-:W-:Y:S01]  /*1ca0*/  UMOV UR10, UR18 ;  /* 0x00000012000a7c82 */ /* 0x000fe20008000000 */
[----:B------:R1:W-:Y:S01]  /*1cb0*/  UTMALDG.3D [UR16], [UR30], desc[UR26] ;  /* 0x00001a101e0075b4 */ /* 0x0003e20008011000 */
[----:B------:R-:W-:Y:S01]  /*1cc0*/  UIADD3 UR24, UPT, UPT, UR24, 0x1, URZ ;  /* 0x0000000118187890 */ /* 0x000fe2000fffe0ff */
[----:B------:R-:W-:-:S03]  /*1cd0*/  UMOV UR25, UR6 ;  /* 0x0000000600197c82 */ /* 0x000fc60008000000 */
[----:B------:R-:W-:Y:S01]  /*1ce0*/  UISETP.NE.AND UP0, UPT, UR24, UR21, UPT ;  /* 0x000000151800728c */ /* 0x000fe2000bf05270 */
[----:B------:R1:W-:Y:S08]  /*1cf0*/  UTMALDG.3D [UR8], [UR28], desc[UR26] ;  /* 0x00001a081c0075b4 */ /* 0x0003f00008011000 */
[----:B------:R-:W-:Y:S05]  /*1d00*/  BRA.U UP0, `(.L_x_31) ;  /* 0xfffffffd005c7547 */ /* 0x000fea000b83ffff */
.L_x_26:
[C---:B-1----:R-:W-:Y:S01]  /*1d10*/  LEA R2, R16.reuse, UR4, 0x3 ;  /* 0x0000000410027c11 */ /* 0x042fe2000f8e18ff */
[----:B------:R-:W-:Y:S01]  /*1d20*/  NOP ;  /* 0x0000000000007918 */ /* 0x000fe20000000000 */
[----:B--2---:R-:W-:Y:S02]  /*1d30*/  SHF.L.U32 R3, R13, 0x1f, RZ ;  /* 0x0000001f0d037819 */ /* 0x004fe400000006ff */
[----:B------:R-:W-:Y:S02]  /*1d40*/  LEA R4, R16, UR4, 0x4 ;  /* 0x0000000410047c11 */ /* 0x000fe4000f8e20ff */
[----:B------:R-:W1:Y:S02]  /*1d50*/  SYNCS.PHASECHK.TRANS64.TRYWAIT P0, [R2+URZ+0xc0], R3 ;  /* 0x0000c003020075a7 */ /* 0x000e6400080011ff */
[----:B-1----:R-:W-:Y:S05]  /*1d60*/  @!P0 BRA `(.L_x_32) ;  /* 0x0000005800b48947 */ /* 0x002fea0003800000 */
.L_x_122:
[----:B------:R-:W2:Y:S01]  /*1d70*/  LDS.128 R4, [R4+0x150] ;  /* 0x0001500004047984 */ /* 0x000ea20000000c00 */
[----:B---3--:R-:W-:Y:S01]  /*1d80*/  ISETP.GE.AND P0, PT, R40, 0x1, PT ;  /* 0x000000012800780c */ /* 0x008fe20003f06270 */
[----:B-1----:R-:W-:Y:S01]  /*1d90*/  VIADD R2, R2, 0xd0 ;  /* 0x000000d002027836 */ /* 0x002fe20000000000 */
[----:B------:R-:W-:Y:S01]  /*1da0*/  @!PT LDS RZ, [RZ] ;  /* 0x00000000fffff984 */ /* 0x000fe20000000800 */
[----:B------:R-:W-:Y:S01]  /*1db0*/  @!PT LDS RZ, [RZ] ;  /* 0x00000000fffff984 */ /* 0x000fe20000000800 */
[----:B------:R-:W-:Y:S01]  /*1dc0*/  @!PT LDS RZ, [RZ] ;  /* 0x00000000fffff984 */ /* 0x000fe20000000800 */
[----:B------:R-:W-:Y:S01]  /*1dd0*/  @!PT LDS RZ, [RZ] ;  /* 0x00000000fffff984 */ /* 0x000fe20000000800 */
[----:B------:R1:W-:Y:S06]  /*1de0*/  MEMBAR.ALL.CTA ;  /* 0x0000000000007992 */ /* 0x0003ec0000008000 */
[----:B-1----:R-:W1:Y:S01]  /*1df0*/  FENCE.VIEW.ASYNC.S ;  /* 0x00000000000073c6 */ /* 0x002e620000000000 */
[----:B------:R-:W-:-:S04]  /*1e00*/  PRMT R2, RZ, 0x654, R2 ;  /* 0x00000654ff027816 */ /* 0x000fc80000000002 */
[----:B-1----:R1:W-:Y:S01]  /*1e10*/  SYNCS.ARRIVE.TRANS64.RED.A1T0 RZ, [R2+URZ], RZ ;  /* 0x000000ff02ff79a7 */ /* 0x0023e200081004ff */
[----:B--2---:R-:W-:-:S13]  /*1e20*/  LOP3.LUT P2, RZ, R6, 0x1, RZ, 0xc0, !PT ;  /* 0x0000000106ff7812 */ /* 0x004fda000784c0ff */
[----:B------:R-:W-:Y:S01]  /*1e30*/  @P2 SHF.R.U32.HI R3, RZ, 0x10, R5 ;  /* 0x00000010ff032819 */ /* 0x000fe20000011605 */
[----:B------:R-:W-:Y:S01]  /*1e40*/  VOTEU.ANY UP0, P2 ;  /* 0x0000000000ff7886 */ /* 0x000fe20001000100 */
[----:B------:R-:W-:Y:S02]  /*1e50*/  @P2 MOV R10, R4 ;  /* 0x00000004000a2202 */ /* 0x000fe40000000f00 */
[----:B------:R-:W-:Y:S02]  /*1e60*/  @P2 R2UR.BROADCAST UR8, R3 ;  /* 0x00000000030822ca */ /* 0x000fe400008e0000 */
[----:B------:R-:W-:-:S11]  /*1e70*/  @P2 LOP3.LUT R9, R5, 0xffff, RZ, 0xc0, !PT ;  /* 0x0000ffff05092812 */ /* 0x000fd600078ec0ff */
[----:B------:R-:W-:Y:S01]  /*1e80*/  @UP0 UMOV UR36, UR8 ;  /* 0x0000000800240c82 */ /* 0x000fe20008000000 */
[----:B-1----:R-:W-:Y:S05]  /*1e90*/  @!P0 BRA `(.L_x_33) ;  /* 0x0000000000b88947 */ /* 0x002fea0003800000 */
[----:B------:R-:W4:Y:S01]  /*1ea0*/  LDC.64 R4, c[0x0][0xb18] ;  /* 0x0002c600ff047b82 */ /* 0x000f220000000a00 */
[----:B------:R-:W-:-:S07]  /*1eb0*/  ISETP.NE.AND P3, PT, R40, 0x1, PT ;  /* 0x000000012800780c */ /* 0x000fce0003f65270 */
[----:B------:R-:W1:Y:S08]  /*1ec0*/  LDC.64 R6, c[0x0][0xb10] ;  /* 0x0002c400ff067b82 */ /* 0x000e700000000a00 */
[----:B------:R-:W2:Y:S08]  /*1ed0*/  LDC R14, c[0x0][0xb20] ;  /* 0x0002c800ff0e7b82 */ /* 0x000eb00000000800 */
[----:B------:R-:W3:Y:S01]  /*1ee0*/  LDC R15, c[0x0][0xb0c] ;  /* 0x0002c300ff0f7b82 */ /* 0x000ee20000000800 */
[----:B----4-:R-:W-:Y:S01]  /*1ef0*/  IMAD.HI.U32 R19, R0, R5, RZ ;  /* 0x0000000500137227 */ /* 0x010fe200078e00ff */
[----:B------:R-:W-:-:S03]  /*1f00*/  ISETP.NE.AND P0, PT, R4, 0x1, PT ;  /* 0x000000010400780c */ /* 0x000fc60003f05270 */
[----:B------:R-:W-:-:S03]  /*1f10*/  IMAD.HI.U32 R5, R9, R5, RZ ;  /* 0x0000000509057227 */ /* 0x000fc600078e00ff */
[----:B------:R-:W4:Y:S01]  /*1f20*/  LDC.64 R2, c[0x0][0xb28] ;  /* 0x0002ca00ff027b82 */ /* 0x000f220000000a00 */
[----:B-1----:R-:W-:-:S04]  /*1f30*/  IMAD.HI.U32 R20, R8, R6, RZ ;  /* 0x0000000608147227 */ /* 0x002fc800078e00ff */
[----:B------:R-:W-:Y:S01]  /*1f40*/  IMAD.HI.U32 R21, R10, R6, RZ ;  /* 0x000000060a157227 */ /* 0x000fe200078e00ff */
[----:B------:R-:W-:Y:S02]  /*1f50*/  SHF.R.U32.HI R20, RZ, R7, R20 ;  /* 0x00000007ff147219 */ /* 0x000fe40000011614 */
[-C--:B--2---:R-:W-:Y:S02]  /*1f60*/  SHF.R.U32.HI R19, RZ, R14.reuse, R19 ;  /* 0x0000000eff137219 */ /* 0x084fe40000011613 */
[----:B------:R-:W-:Y:S02]  /*1f70*/  SHF.R.U32.HI R5, RZ, R14, R5 ;  /* 0x0000000eff057219 */ /* 0x000fe40000011605 */
[----:B------:R-:W-:Y:S02]  /*1f80*/  SEL R19, R0, R19, !P0 ;  /* 0x0000001300137207 */ /* 0x000fe40004000000 */
[----:B------:R-:W-:Y:S02]  /*1f90*/  SHF.R.U32.HI R21, RZ, R7, R21 ;  /* 0x00000007ff157219 */ /* 0x000fe40000011615 */
[----:B---3--:R-:W-:-:S02]  /*1fa0*/  ISETP.NE.AND P1, PT, R15, 0x1, PT ;  /* 0x000000010f00780c */ /* 0x008fc40003f25270 */
[----:B------:R-:W-:Y:S02]  /*1fb0*/  SEL R5, R9, R5, !P0 ;  /* 0x0000000509057207 */ /* 0x000fe40004000000 */
[----:B------:R-:W-:Y:S02]  /*1fc0*/  SEL R20, R8, R20, !P1 ;  /* 0x0000001408147207 */ /* 0x000fe40004800000 */
[----:B------:R-:W-:Y:S01]  /*1fd0*/  SEL R21, R10, R21, !P1 ;  /* 0x000000150a157207 */ /* 0x000fe20004800000 */
[----:B----4-:R-:W-:-:S04]  /*1fe0*/  IMAD.HI.U32 R18, R19, R2, RZ ;  /* 0x0000000213127227 */ /* 0x010fc800078e00ff */
        /* <DEDUP_REMOVED lines=10> */
[----:B------:R-:W-:-:S04]  /*2090*/  @!P0 IMAD.HI.U32 R7, R21, R2, RZ ;  /* 0x0000000215078227 */ /* 0x000fc800078e00ff */
[----:B------:R-:W-:Y:S01]  /*20a0*/  IMAD.MOV R2, RZ, RZ, -R6 ;  /* 0x000000ffff027224 */ /* 0x000fe200078e0a06 */
[----:B------:R-:W-:Y:S02]  /*20b0*/  @!P0 SHF.R.U32.HI R3, RZ, R3, R7 ;  /* 0x00000003ff038219 */ /* 0x000fe40000011607 */
[----:B------:R-:W-:Y:S01]  /*20c0*/  IADD3 R7, PT, PT, -R5, RZ, RZ ;  /* 0x000000ff05077210 */ /* 0x000fe20007ffe1ff */
[----:B------:R-:W-:Y:S01]  /*20d0*/  IMAD R2, R40, R2, R5 ;  /* 0x0000000228027224 */ /* 0x000fe200078e0205 */
        /* <DEDUP_REMOVED lines=10> */
.L_x_33:
[----:B------:R-:W1:Y:S02]  /*2180*/  LDCU UR8, c[0x0][0xb30] ;  /* 0x00016600ff0877ac */ /* 0x000e640008000800 */
[----:B-1----:R-:W-:-:S09]  /*2190*/  UISETP.NE.AND UP0, UPT, UR8, 0x1, UPT ;  /* 0x000000010800788c */ /* 0x002fd2000bf05270 */
[----:B------:R-:W-:Y:S05]  /*21a0*/  BRA.U UP0, `(.L_x_34) ;  /* 0x0000000100407547 */ /* 0x000fea000b800000 */
[----:B------:R-:W1:Y:S08]  /*21b0*/  LDC.64 R4, c[0x0][0xb10] ;  /* 0x0002c400ff047b82 */ /* 0x000e700000000a00 */
[----:B------:R-:W2:Y:S08]  /*21c0*/  LDC.64 R2, c[0x0][0xb18] ;  /* 0x0002c600ff027b82 */ /* 0x000eb00000000a00 */
[----:B------:R-:W3:Y:S08]  /*21d0*/  LDC R6, c[0x0][0xb20] ;  /* 0x0002c800ff067b82 */ /* 0x000ef00000000800 */
[----:B------:R-:W4:Y:S01]  /*21e0*/  LDC R7, c[0x0][0xb0c] ;  /* 0x0002c300ff077b82 */ /* 0x000f220000000800 */
[----:B-1----:R-:W-:-:S05]  /*21f0*/  IMAD.HI.U32 R4, R10, R4, RZ ;  /* 0x000000040a047227 */ /* 0x002fca00078e00ff */
[----:B------:R-:W-:Y:S01]  /*2200*/  SHF.R.U32.HI R4, RZ, R5, R4 ;  /* 0x00000005ff047219 */ /* 0x000fe20000011604 */
[----:B--2---:R-:W-:Y:S01]  /*2210*/  IMAD.HI.U32 R3, R9, R3, RZ ;  /* 0x0000000309037227 */ /* 0x004fe200078e00ff */
[----:B------:R-:W-:-:S04]  /*2220*/  ISETP.NE.AND P0, PT, R2, 0x1, PT ;  /* 0x000000010200780c */ /* 0x000fc80003f05270 */
[----:B---3--:R-:W-:-:S04]  /*2230*/  SHF.R.U32.HI R3, RZ, R6, R3 ;  /* 0x00000006ff037219 */ /* 0x008fc80000011603 */
[----:B------:R-:W-:Y:S02]  /*2240*/  SEL R3, R9, R3, !P0 ;  /* 0x0000000309037207 */ /* 0x000fe40004000000 */
[----:B----4-:R-:W-:-:S04]  /*2250*/  ISETP.NE.AND P1, PT, R7, 0x1, PT ;  /* 0x000000010700780c */ /* 0x010fc80003f25270 */
[----:B------:R-:W-:-:S05]  /*2260*/  SEL R4, R10, R4, !P1 ;  /* 0x000000040a047207 */ /* 0x000fca0004800000 */
[----:B------:R-:W-:Y:S02]  /*2270*/  IMAD.IADD R5, R3, 0x1, -R4 ;  /* 0x0000000103057824 */ /* 0x000fe400078e0a04 */
[----:B------:R-:W-:Y:S02]  /*2280*/  IMAD.IADD R3, R4, 0x1, -R3 ;  /* 0x0000000104037824 */ /* 0x000fe400078e0a03 */
[----:B------:R-:W-:Y:S02]  /*2290*/  IMAD R10, R5, R7, R10 ;  /* 0x00000007050a7224 */ /* 0x000fe400078e020a */
[----:B------:R-:W-:-:S07]  /*22a0*/  IMAD R9, R3, R2, R9 ;  /* 0x0000000203097224 */ /* 0x000fce00078e0209 */
.L_x_34:
[----:B------:R-:W-:Y:S01]  /*22b0*/  VIADD R16, R16, 0x1 ;  /* 0x0000000110107836 */ /* 0x000fe20000000000 */
[----:B------:R-:W-:Y:S01]  /*22c0*/  PLOP3.LUT P1, PT, PT, PT, PT, 0x80, 0x8 ;  /* 0x000000000008781c */ /* 0x000fe20003f2f070 */
[----:B------:R-:W-:Y:S02]  /*22d0*/  IMAD.IADD R15, R10, 0x1, R87 ;  /* 0x000000010a0f7824 */ /* 0x000fe400078e0257 */
[----:B------:R-:W-:Y:S01]  /*22e0*/  IMAD.IADD R14, R9, 0x1, R86 ;  /* 0x00000001090e7824 */ /* 0x000fe200078e0256 */
[----:B------:R-:W-:-:S04]  /*22f0*/  ISETP.NE.AND P0, PT, R16, 0x2, PT ;  /* 0x000000021000780c */ /* 0x000fc80003f05270 */
[----:B------:R-:W-:Y:S02]  /*2300*/  SEL R2, RZ, 0x1, P0 ;  /* 0x00000001ff027807 */ /* 0x000fe40000000000 */
[----:B------:R-:W-:Y:S02]  /*2310*/  SEL R16, R16, RZ, P0 ;  /* 0x000000ff10107207 */ /* 0x000fe40000000000 */
[----:B------:R-:W-:Y:S01]  /*2320*/  LOP3.LUT R13, R13, R2, RZ, 0x3c, !PT ;  /* 0x000000020d0d7212 */ /* 0x000fe200078e3cff */
[----:B------:R-:W-:Y:S06]  /*2330*/  @P2 BRA `(.L_x_35) ;  /* 0xfffffff000982947 */ /* 0x000fec000383ffff */
[----:B------:R-:W-:Y:S01]  /*2340*/  UIADD3 UR4, UPT, UPT, UR4, 0x40, URZ ;  /* 0x0000004004047890 */ /* 0x000fe2000fffe0ff */
[----:B------:R-:W-:-:S03]  /*2350*/  SHF.L.U32 R2, R17, 0x1f, RZ ;  /* 0x0000001f11027819 */ /* 0x000fc600000006ff */
[----:B------:R-:W-:-:S09]  /*2360*/  ULEA UR5, UR6, UR4, 0x3 ;  /* 0x0000000406057291 */ /* 0x000fd2000f8e18ff */
[----:B------:R-:W1:Y:S02]  /*2370*/  SYNCS.PHASECHK.TRANS64.TRYWAIT P0, [UR5], R2 ;  /* 0x00000002ff0075a7 */ /* 0x000e640008001105 */
[----:B-1----:R-:W-:Y:S05]  /*2380*/  @!P0 BRA `(.L_x_36) ;  /* 0x0000005400408947 */ /* 0x002fea0003800000 */
.L_x_124:
[----:B------:R-:W-:-:S04]  /*2390*/  UIADD3 UR6, UPT, UPT, UR6, 0x1, URZ ;  /* 0x0000000106067890 */ /* 0x000fc8000fffe0ff */
[----:B------:R-:W-:-:S04]  /*23a0*/  UISETP.NE.AND UP0, UPT, UR6, 0x8, UPT ;  /* 0x000000080600788c */ /* 0x000fc8000bf05270 */
[----:B------:R-:W-:Y:S02]  /*23b0*/  USEL UR7, URZ, 0x1, UP0 ;  /* 0x00000001ff077887 */ /* 0x000fe40008000000 */
[----:B------:R-:W-:-:S04]  /*23c0*/  USEL UR6, UR6, URZ, UP0 ;  /* 0x000000ff06067287 */ /* 0x000fc80008000000 */
[----:B------:R-:W-:Y:S01]  /*23d0*/  ULEA UR5, UR6, UR4, 0x3 ;  /* 0x0000000406057291 */ /* 0x000fe2000f8e18ff */
[----:B-1----:R-:W-:-:S04]  /*23e0*/  LOP3.LUT R2, R17, UR7, RZ, 0x3c, !PT ;  /* 0x0000000711027c12 */ /* 0x002fc8000f8e3cff */
[----:B------:R-:W-:-:S04]  /*23f0*/  SHF.L.U32 R3, R2, 0x1f, RZ ;  /* 0x0000001f02037819 */ /* 0x000fc800000006ff */
[----:B------:R-:W1:Y:S02]  /*2400*/  SYNCS.PHASECHK.TRANS64.TRYWAIT P0, [UR5], R3 ;  /* 0x00000003ff0075a7 */ /* 0x000e640008001105 */
[----:B-1----:R-:W-:Y:S05]  /*2410*/  @!P0 BRA `(.L_x_37) ;  /* 0x0000005400348947 */ /* 0x002fea0003800000 */
.L_x_126:
[----:B------:R-:W-:-:S04]  /*2420*/  UIADD3 UR6, UPT, UPT, UR6, 0x1, URZ ;  /* 0x0000000106067890 */ /* 0x000fc8000fffe0ff */
[----:B------:R-:W-:-:S04]  /*2430*/  UISETP.NE.AND UP0, UPT, UR6, 0x8, UPT ;  /* 0x000000080600788c */ /* 0x000fc8000bf05270 */
[----:B------:R-:W-:Y:S02]  /*2440*/  USEL UR7, URZ, 0x1, UP0 ;  /* 0x00000001ff077887 */ /* 0x000fe40008000000 */
[----:B------:R-:W-:-:S04]  /*2450*/  USEL UR6, UR6, URZ, UP0 ;  /* 0x000000ff06067287 */ /* 0x000fc80008000000 */
[----:B------:R-:W-:Y:S01]  /*2460*/  ULEA UR5, UR6, UR4, 0x3 ;  /* 0x0000000406057291 */ /* 0x000fe2000f8e18ff */
[----:B------:R-:W-:-:S04]  /*2470*/  LOP3.LUT R2, R2, UR7, RZ, 0x3c, !PT ;  /* 0x0000000702027c12 */ /* 0x000fc8000f8e3cff */
[----:B-1----:R-:W-:-:S04]  /*2480*/  SHF.L.U32 R3, R2, 0x1f, RZ ;  /* 0x0000001f02037819 */ /* 0x002fc800000006ff */
[----:B------:R-:W1:Y:S02]  /*2490*/  SYNCS.PHASECHK.TRANS64.TRYWAIT P0, [UR5], R3 ;  /* 0x00000003ff0075a7 */ /* 0x000e640008001105 */
[----:B-1----:R-:W-:Y:S05]  /*24a0*/  @!P0 BRA `(.L_x_38) ;  /* 0x0000005400288947 */ /* 0x002fea0003800000 */
.L_x_128:
        /* <DEDUP_REMOVED lines=9> */
.L_x_130:
        /* <DEDUP_REMOVED lines=9> */
.L_x_132:
        /* <DEDUP_REMOVED lines=9> */
.L_x_134:
        /* <DEDUP_REMOVED lines=9> */
.L_x_136:
[----:B------:R-:W-:-:S04]  /*26f0*/  UIADD3 UR6, UPT, UPT, UR6, 0x1, URZ ;  /* 0x0000000106067890 */ /* 0x000fc8000fffe0ff */
[----:B------:R-:W-:-:S04]  /*2700*/  UISETP.NE.AND UP0, UPT, UR6, 0x8, UPT ;  /* 0x000000080600788c */ /* 0x000fc8000bf05270 */
[----:B------:R-:W-:Y:S02]  /*2710*/  USEL UR5, URZ, 0x1, UP0 ;  /* 0x00000001ff057887 */ /* 0x000fe40008000000 */
[----:B------:R-:W-:-:S04]  /*2720*/  USEL UR6, UR6, URZ, UP0 ;  /* 0x000000ff06067287 */ /* 0x000fc80008000000 */
[----:B------:R-:W-:Y:S01]  /*2730*/  ULEA UR6, UR6, UR4, 0x3 ;  /* 0x0000000406067291 */ /* 0x000fe2000f8e18ff */
[----:B------:R-:W-:-:S04]  /*2740*/  LOP3.LUT R2, R2, UR5, RZ, 0x3c, !PT ;  /* 0x0000000502027c12 */ /* 0x000fc8000f8e3cff */
[----:B------:R-:W-:Y:S01]  /*2750*/  SHF.L.U32 R2, R2, 0x1f, RZ ;  /* 0x0000001f02027819 */ /* 0x000fe200000006ff */
[----:B-1--4-:R-:W-:-:S07]  /*2760*/  IMAD.U32 R0, RZ, RZ, UR6 ;  /* 0x00000006ff007e24 */ /* 0x012fce000f8e00ff */
.L_x_43:
[----:B-1----:R1:W2:Y:S02]  /*2770*/  SYNCS.PHASECHK.TRANS64.TRYWAIT P0, [R0+URZ], R2 ;  /* 0x00000002000075a7 */ /* 0x0022a400080011ff */
[----:B--2---:R-:W-:Y:S05]  /*2780*/  @!P0 NANOSLEEP.SYNCS 0x989680 ;  /* 0x009896800000895d */ /* 0x004fea0003900000 */
[----:B------:R-:W2:Y:S02]  /*2790*/  @!P0 SYNCS.PHASECHK.TRANS64 P0, [R0+URZ], R2 ;  /* 0x00000002000085a7 */ /* 0x000ea400080010ff */
[----:B--2---:R-:W-:Y:S05]  /*27a0*/  @P0 EXIT ;  /* 0x000000000000094d */ /* 0x004fea0003800000 */
[----:B------:R-:W-:Y:S05]  /*27b0*/  BRA `(.L_x_43) ;  /* 0xfffffffc00ec7947 */ /* 0x000fea000383ffff */
.L_x_17:
[----:B------:R-:W-:-:S04]  /*27c0*/  UISETP.NE.AND UP1, UPT, UR37, URZ, UPT ;  /* 0x000000ff2500728c */ /* 0x000fc8000bf25270 */
[----:B------:R-:W-:-:S09]  /*27d0*/  UISETP.NE.OR UP1, UPT, UR8, 0x1, UP1 ;  /* 0x000000010800788c */ /* 0x000fd20008f25670 */
[----:B------:R-:W-:Y:S05]  /*27e0*/  BRA.U UP1, `(.L_x_44) ;  /* 0x0000000501487547 */ /* 0x000fea000b800000 */
[----:B------:R-:W-:Y:S01]  /*27f0*/  ISETP.NE.AND P2, PT, R2, RZ, PT ;  /* 0x000000ff0200720c */ /* 0x000fe20003f45270 */
[----:B------:R-:W-:Y:S01]  /*2800*/  IMAD.MOV.U32 R12, RZ, RZ, 0x1 ;  /* 0x00000001ff0c7424 */ /* 0x000fe200078e00ff */
[----:B------:R-:W-:Y:S02]  /*2810*/  CS2R R10, SRZ ;  /* 0x00000000000a7805 */ /* 0x000fe4000001ff00 */
[----:B------:R-:W-:Y:S01]  /*2820*/  CS2R R8, SRZ ;  /* 0x0000000000087805 */ /* 0x000fe2000001ff00 */
[----:B------:R-:W-:Y:S01]  /*2830*/  UMOV UR4, 0x400 ;  /* 0x0000040000047882 */ /* 0x000fe20000000000 */
[----:B------:R-:W-:Y:S01]  /*2840*/  UMOV UR6, URZ ;  /* 0x000000ff00067c82 */ /* 0x000fe20008000000 */
[----:B------:R-:W-:-:S12]  /*2850*/  ULEA UR37, UR37, UR4, 0x18 ;  /* 0x0000000425257291 */ /* 0x000fd8000f8ec0ff */
.L_x_48:
[----:B------:R-:W-:Y:S02]  /*2860*/  LEA R0, R8, UR37, 0x3 ;  /* 0x0000002508007c11 */ /* 0x000fe4000f8e18ff */
[----:B------:R-:W-:-:S03]  /*2870*/  SHF.L.U32 R4, R9, 0x1f, RZ ;  /* 0x0000001f09047819 */ /* 0x000fc600000006ff */
[----:B------:R-:W-:Y:S01]  /*2880*/  VIADD R5, R0, 0x130 ;  /* 0x0000013000057836 */ /* 0x000fe20000000000 */
[----:B------:R-:W1:Y:S02]  /*2890*/  SYNCS.PHASECHK.TRANS64.TRYWAIT P0, [R0+URZ+0x120], R4 ;  /* 0x00012004000075a7 */ /* 0x000e6400080011ff */
[----:B-1----:R-:W-:Y:S05]  /*28a0*/  @!P0 BRA `(.L_x_45) ;  /* 0x0000005000a08947 */ /* 0x002fea0003800000 */
.L_x_137:
[----:B------:R-:W-:Y:S01]  /*28b0*/  ULEA UR5, UR6, UR37, 0x3 ;  /* 0x0000002506057291 */ /* 0x000fe2000f8e18ff */
[----:B-1----:R-:W-:Y:S01]  /*28c0*/  PRMT R0, RZ, 0x654, R5 ;  /* 0x00000654ff007816 */ /* 0x002fe20000000005 */
[----:B------:R-:W-:Y:S01]  /*28d0*/  @!P2 IMAD.MOV.U32 R4, RZ, RZ, 0x10 ;  /* 0x00000010ff04a424 */ /* 0x000fe200078e00ff */
[----:B------:R-:W-:Y:S01]  /*28e0*/  SHF.L.U32 R5, R12, 0x1f, RZ ;  /* 0x0000001f0c057819 */ /* 0x000fe200000006ff */
[----:B------:R-:W-:Y:S01]  /*28f0*/  UIADD3 UR4, UPT, UPT, UR5, 0xc0, URZ ;  /* 0x000000c005047890 */ /* 0x000fe2000fffe0ff */
[----:B------:R1:W-:Y:S05]  /*2900*/  SYNCS.ARRIVE.TRANS64.RED.A1T0 RZ, [R0+URZ], RZ ;  /* 0x000000ff00ff79a7 */ /* 0x0003ea00081004ff */
[----:B------:R-:W-:Y:S01]  /*2910*/  IMAD.U32 R6, RZ, RZ, UR4 ;  /* 0x00000004ff067e24 */ /* 0x000fe2000f8e00ff */
[----:B------:R-:W2:Y:S04]  /*2920*/  SYNCS.PHASECHK.TRANS64.TRYWAIT P0, [UR5+0xd0], R5 ;  /* 0x0000d005ff0075a7 */ /* 0x000ea80008001105 */
[----:B------:R-:W-:Y:S01]  /*2930*/  PRMT R6, R2, 0x654, R6 ;  /* 0x0000065402067816 */ /* 0x000fe20000000006 */
[----:B-12---:R-:W-:Y:S06]  /*2940*/  @!P0 BRA `(.L_x_46) ;  /* 0x00000050008c8947 */ /* 0x006fec0003800000 */
.L_x_139:
[----:B------:R-:W-:Y:S01]  /*2950*/  ULEA UR4, UR6, UR37, 0x4 ;  /* 0x0000002506047291 */ /* 0x000fe2000f8e20ff */
[----:B------:R-:W-:Y:S01]  /*2960*/  SEL R3, R6, R3, !P2 ;  /* 0x0000000306037207 */ /* 0x000fe20005000000 */
[----:B------:R-:W-:Y:S01]  /*2970*/  UIADD3 UR5, UPT, UPT, UR5, 0xc0, URZ ;  /* 0x000000c005057890 */ /* 0x000fe2000fffe0ff */
[----:B-1----:R-:W-:Y:S01]  /*2980*/  LEA R0, R11, UR37, 0x3 ;  /* 0x000000250b007c11 */ /* 0x002fe2000f8e18ff */
[----:B------:R-:W-:Y:S01]  /*2990*/  UIADD3 UR4, UPT, UPT, UR4, 0x150, URZ ;  /* 0x0000015004047890 */ /* 0x000fe2000fffe0ff */
[----:B------:R1:W-:Y:S01]  /*29a0*/  @!P2 SYNCS.ARRIVE.TRANS64.RED RZ, [R3+URZ], R4 ;  /* 0x0000000403ffa9a7 */ /* 0x0003e200080004ff */
[----:B------:R-:W-:Y:S01]  /*29b0*/  UIADD3 UR6, UPT, UPT, UR6, 0x1, URZ ;  /* 0x0000000106067890 */ /* 0x000fe2000fffe0ff */
[----:B------:R-:W-:-:S03]  /*29c0*/  VIADD R8, R8, 0x1 ;  /* 0x0000000108087836 */ /* 0x000fc60000000000 */
[----:B------:R-:W-:Y:S02]  /*29d0*/  UISETP.NE.AND UP0, UPT, UR6, 0x2, UPT ;  /* 0x000000020600788c */ /* 0x000fe4000bf05270 */
[----:B------:R-:W-:Y:S01]  /*29e0*/  ISETP.NE.AND P0, PT, R8, 0x2, PT ;  /* 0x000000020800780c */ /* 0x000fe20003f05270 */
[----:B------:R-:W-:Y:S06]  /*29f0*/  UGETNEXTWORKID.BROADCAST [UR4], [UR5] ;  /* 0x00000000040073ca */ /* 0x000fec0008000100 */
[----:B------:R-:W-:Y:S02]  /*2a00*/  USEL UR4, URZ, 0x1, UP0 ;  /* 0x00000001ff047887 */ /* 0x000fe40008000000 */
[----:B------:R-:W-:-:S04]  /*2a10*/  USEL UR6, UR6, URZ, UP0 ;  /* 0x000000ff06067287 */ /* 0x000fc80008000000 */
[----:B------:R-:W-:Y:S02]  /*2a20*/  LOP3.LUT R12, R12, UR4, RZ, 0x3c, !PT ;  /* 0x000000040c0c7c12 */ /* 0x000fe4000f8e3cff */
[----:B-1----:R-:W-:-:S04]  /*2a30*/  SHF.L.U32 R4, R10, 0x1f, RZ ;  /* 0x0000001f0a047819 */ /* 0x002fc800000006ff */
[----:B------:R-:W1:Y:S02]  /*2a40*/  SYNCS.PHASECHK.TRANS64.TRYWAIT P1, [R0+URZ+0xc0], R4 ;  /* 0x0000c004000075a7 */ /* 0x000e6400080211ff */
[----:B-1----:R-:W-:Y:S05]  /*2a50*/  @!P1 BRA `(.L_x_47) ;  /* 0x0000005000609947 */ /* 0x002fea0003800000 */
.L_x_140:
[C---:B-1----:R-:W-:Y:S01]  /*2a60*/  LEA R4, R11.reuse, UR37, 0x4 ;  /* 0x000000250b047c11 */ /* 0x042fe2000f8e20ff */
[----:B------:R-:W-:Y:S01]  /*2a70*/  VIADD R0, R0, 0xd0 ;  /* 0x000000d000007836 */ /* 0x000fe20000000000 */
[----:B------:R-:W-:Y:S01]  /*2a80*/  SEL R8, R8, RZ, P0 ;  /* 0x000000ff08087207 */ /* 0x000fe20000000000 */
[----:B------:R-:W-:-:S03]  /*2a90*/  VIADD R11, R11, 0x1 ;  /* 0x000000010b0b7836 */ /* 0x000fc60000000000 */
[----:B------:R-:W1:Y:S01]  /*2aa0*/  LDS.128 R4, [R4+0x150] ;  /* 0x0001500004047984 */ /* 0x000e620000000c00 */
[----:B------:R-:W-:Y:S02]  /*2ab0*/  PRMT R0, RZ, 0x654, R0 ;  /* 0x00000654ff007816 */ /* 0x000fe40000000000 */
[C---:B------:R-:W-:Y:S01]  /*2ac0*/  ISETP.NE.AND P1, PT, R11.reuse, 0x2, PT ;  /* 0x000000020b00780c */ /* 0x040fe20003f25270 */
[----:B------:R-:W-:Y:S01]  /*2ad0*/  @!PT LDS RZ, [RZ] ;  /* 0x00000000fffff984 */ /* 0x000fe20000000800 */
[----:B------:R-:W-:Y:S01]  /*2ae0*/  @!PT LDS RZ, [RZ] ;  /* 0x00000000fffff984 */ /* 0x000fe20000000800 */
[----:B------:R-:W-:Y:S01]  /*2af0*/  @!PT LDS RZ, [RZ] ;  /* 0x00000000fffff984 */ /* 0x000fe20000000800 */
[----:B------:R-:W-:Y:S01]  /*2b00*/  @!PT LDS RZ, [RZ] ;  /* 0x00000000fffff984 */ /* 0x000fe20000000800 */
[----:B------:R2:W-:Y:S06]  /*2b10*/  MEMBAR.ALL.CTA ;  /* 0x0000000000007992 */ /* 0x0005ec0000008000 */
[----:B--2---:R-:W2:Y:S01]  /*2b20*/  FENCE.VIEW.ASYNC.S ;  /* 0x00000000000073c6 */ /* 0x004ea20000000000 */
[----:B------:R-:W-:Y:S01]  /*2b30*/  SEL R11, R11, RZ, P1 ;  /* 0x000000ff0b0b7207 */ /* 0x000fe20000800000 */
[----:B--2---:R2:W-:Y:S01]  /*2b40*/  SYNCS.ARRIVE.TRANS64.RED.A1T0 RZ, [R0+URZ], RZ ;  /* 0x000000ff00ff79a7 */ /* 0x0045e200081004ff */
[----:B-1----:R-:W-:-:S02]  /*2b50*/  LOP3.LUT P3, RZ, R6, 0x1, RZ, 0xc0, !PT ;  /* 0x0000000106ff7812 */ /* 0x002fc4000786c0ff */
[----:B------:R-:W-:-:S04]  /*2b60*/  SEL R4, RZ, 0x1, P1 ;  /* 0x00000001ff047807 */ /* 0x000fc80000800000 */
[----:B------:R-:W-:Y:S02]  /*2b70*/  LOP3.LUT R10, R10, R4, RZ, 0x3c, !PT ;  /* 0x000000040a0a7212 */ /* 0x000fe400078e3cff */
[----:B--2---:R-:W-:-:S04]  /*2b80*/  SEL R0, RZ, 0x1, P0 ;  /* 0x00000001ff007807 */ /* 0x004fc80000000000 */
[----:B------:R-:W-:Y:S01]  /*2b90*/  LOP3.LUT R9, R9, R0, RZ, 0x3c, !PT ;  /* 0x0000000009097212 */ /* 0x000fe200078e3cff */
[----:B------:R-:W-:Y:S06]  /*2ba0*/  @P3 BRA `(.L_x_48) ;  /* 0xfffffffc002c3947 */ /* 0x000fec000383ffff */
[----:B------:R-:W-:Y:S01]  /*2bb0*/  ULEA UR5, UR6, UR37, 0x3 ;  /* 0x0000002506057291 */ /* 0x000fe2000f8e18ff */
[----:B------:R-:W-:-:S08]  /*2bc0*/  SHF.L.U32 R2, R12, 0x1f, RZ ;  /* 0x0000001f0c027819 */ /* 0x000fd000000006ff */
[----:B------:R-:W1:Y:S02]  /*2bd0*/  SYNCS.PHASECHK.TRANS64 P0, [UR5+0xd0], R2 ;  /* 0x0000d002ff0075a7 */ /* 0x000e640008001005 */
[----:B-1----:R-:W-:Y:S05]  /*2be0*/  @P0 BRA `(.L_x_49) ;  /* 0x0000000000080947 */ /* 0x002fea0003800000 */
[----:B------:R-:W1:Y:S02]  /*2bf0*/  SYNCS.PHASECHK.TRANS64.TRYWAIT P0, [UR5+0xd0], R2 ;  /* 0x0000d002ff0075a7 */ /* 0x000e640008001105 */
[----:B-1----:R-:W-:Y:S05]  /*2c00*/  @!P0 BRA `(.L_x_50) ;  /* 0x0000005000088947 */ /* 0x002fea0003800000 */
.L_x_49:
[----:B------:R-:W-:-:S04]  /*2c10*/  UIADD3 UR4, UPT, UPT, UR6, 0x1, URZ ;  /* 0x0000000106047890 */ /* 0x000fc8000fffe0ff */
[----:B------:R-:W-:-:S04]  /*2c20*/  UISETP.NE.AND UP0, UPT, UR4, 0x2, UPT ;  /* 0x000000020400788c */ /* 0x000fc8000bf05270 */
[----:B------:R-:W-:Y:S02]  /*2c30*/  USEL UR7, URZ, 0x1, UP0 ;  /* 0x00000001ff077887 */ /* 0x000fe40008000000 */
[----:B------:R-:W-:-:S04]  /*2c40*/  USEL UR4, UR4, URZ, UP0 ;  /* 0x000000ff04047287 */ /* 0x000fc80008000000 */
[----:B------:R-:W-:Y:S01]  /*2c50*/  ULEA UR4, UR4, UR37, 0x3 ;  /* 0x0000002504047291 */ /* 0x000fe2000f8e18ff */
[----:B-1----:R-:W-:-:S04]  /*2c60*/  LOP3.LUT R2, R12, UR7, RZ, 0x3c, !PT ;  /* 0x000000070c027c12 */ /* 0x002fc8000f8e3cff */
[----:B------:R-:W-:-:S04]  /*2c70*/  SHF.L.U32 R0, R2, 0x1f, RZ ;  /* 0x0000001f02007819 */ /* 0x000fc800000006ff */
[----:B------:R-:W1:Y:S02]  /*2c80*/  SYNCS.PHASECHK.TRANS64 P0, [UR4+0xd0], R0 ;  /* 0x0000d000ff0075a7 */ /* 0x000e640008001004 */
[----:B-1----:R-:W-:Y:S05]  /*2c90*/  @P0 EXIT ;  /* 0x000000000000094d */ /* 0x002fea0003800000 */
[----:B------:R-:W-:Y:S02]  /*2ca0*/  SHF.L.U32 R2, R2, 0x1f, RZ ;  /* 0x0000001f02027819 */ /* 0x000fe400000006ff */
[----:B------:R-:W-:-:S07]  /*2cb0*/  MOV R0, UR4 ;  /* 0x0000000400007c02 */ /* 0x000fce0008000f00 */
.L_x_51:
[----:B-1----:R1:W2:Y:S02]  /*2cc0*/  SYNCS.PHASECHK.TRANS64.TRYWAIT P0, [R0+URZ+0xd0], R2 ;  /* 0x0000d002000075a7 */ /* 0x0022a400080011ff */
[----:B--2---:R-:W-:Y:S05]  /*2cd0*/  @!P0 NANOSLEEP.SYNCS 0x989680 ;  /* 0x009896800000895d */ /* 0x004fea0003900000 */
[----:B------:R-:W2:Y:S02]  /*2ce0*/  @!P0 SYNCS.PHASECHK.TRANS64 P0, [R0+URZ+0xd0], R2 ;  /* 0x0000d002000085a7 */ /* 0x000ea400080010ff */
[----:B--2---:R-:W-:Y:S05]  /*2cf0*/  @P0 EXIT ;  /* 0x000000000000094d */ /* 0x004fea0003800000 */
[----:B------:R-:W-:Y:S05]  /*2d00*/  BRA `(.L_x_51) ;  /* 0xfffffffc00ec7947 */ /* 0x000fea000383ffff */
.L_x_44:
[----:B------:R-:W-:-:S09]  /*2d10*/  UISETP.NE.AND UP1, UPT, UR8, URZ, UPT ;  /* 0x000000ff0800728c */ /* 0x000fd2000bf25270 */
[----:B------:R-:W-:Y:S05]  /*2d20*/  BRA.U UP1, `(.L_x_52) ;  /* 0x0000000d01b47547 */ /* 0x000fea000b800000 */
[----:B------:R-:W-:Y:S01]  /*2d30*/  UMOV UR4, 0x40 ;  /* 0x0000004000047882 */ /* 0x000fe20000000000 */
[----:B------:R-:W-:Y:S01]  /*2d40*/  NOP ;  /* 0x0000000000007918 */ /* 0x000fe20000000000 */
[----:B------:R-:W-:Y:S01]  /*2d50*/  ULEA UR4, UR37, UR4, 0x18 ;  /* 0x0000000425047291 */ /* 0x000fe2000f8ec0ff */
[----:B------:R-:W-:Y:S02]  /*2d60*/  UMOV UR5, 0x400 ;  /* 0x0000040000057882 */ /* 0x000fe40000000000 */
[----:B------:R-:W-:-:S06]  /*2d70*/  ULEA UR37, UR37, UR5, 0x18 ;  /* 0x0000000525257291 */ /* 0x000fcc000f8ec0ff */
[----:B------:R-:W1:Y:S02]  /*2d80*/  LDS.U8 R0, [UR4+0x1c] ;  /* 0x00001c04ff007984 */ /* 0x000e640008000000 */
[----:B-1----:R-:W-:-:S13]  /*2d90*/  ISETP.NE.AND P0, PT, R0, RZ, PT ;  /* 0x000000ff0000720c */ /* 0x002fda0003f05270 */
[----:B------:R-:W-:Y:S05]  /*2da0*/  @P0 BRA `(.L_x_53) ;  /* 0x0000000000580947 */ /* 0x000fea0003800000 */
[----:B------:R-:W-:-:S13]  /*2db0*/  ELECT P0, URZ, PT ;  /* 0x0000000000ff782f */ /* 0x000fda0003800000 */
[----:B------:R-:W-:Y:S05]  /*2dc0*/  @!P0 BRA `(.L_x_54) ;  /* 0x0000000000608947 */ /* 0x000fea0003800000 */
[----:B------:R-:W-:Y:S01]  /*2dd0*/  UMOV UR5, 0x10 ;  /* 0x0000001000057882 */ /* 0x000fe20000000000 */
[----:B------:R-:W-:Y:S01]  /*2de0*/  HFMA2 R0, -RZ, RZ, 0, 5.9604644775390625e-08 ;  /* 0x00000001ff007431 */ /* 0x000fe200000001ff */
[----:B------:R-:W-:-:S03]  /*2df0*/  MOV R2, 0xffff ;  /* 0x0000ffff00027802 */ /* 0x000fc60000000f00 */
[----:B------:R-:W-:Y:S04]  /*2e00*/  DEPBAR.LE SB1, 0x36 ;  /* 0x00009d800000791a */ /* 0x000fe80000000000 */
[----:B------:R-:W1:Y:S02]  /*2e10*/  UTCATOMSWS.FIND_AND_SET.ALIGN UP0, UR5, UR5 ;  /* 0x00000005000575e3 */ /* 0x000e640008000800 */
[----:B-1----:R-:W-:Y:S01]  /*2e20*/  MOV R3, UR5 ;  /* 0x0000000500037c02 */ /* 0x002fe20008000f00 */
[----:B------:R-:W-:Y:S06]  /*2e30*/  BRA.U UP0, `(.L_x_55) ;  /* 0x0000000100187547 */ /* 0x000fec000b800000 */
.L_x_56:
[----:B------:R-:W-:Y:S05]  /*2e40*/  NANOSLEEP 0x64 ;  /* 0x000000640000795d */ /* 0x000fea0003800000 */
[----:B------:R-:W-:-:S05]  /*2e50*/  UMOV UR5, 0x10 ;  /* 0x0000001000057882 */ /* 0x000fca0000000000 */
[----:B------:R-:W-:Y:S04]  /*2e60*/  DEPBAR.LE SB1, 0x36 ;  /* 0x00009d800000791a */ /* 0x000fe80000000000 */
[----:B------:R-:W1:Y:S02]  /*2e70*/  UTCATOMSWS.FIND_AND_SET.ALIGN UP0, UR5, UR5 ;  /* 0x00000005000575e3 */ /* 0x000e640008000800 */
[----:B-1----:R-:W-:Y:S01]  /*2e80*/  MOV R3, UR5 ;  /* 0x0000000500037c02 */ /* 0x002fe20008000f00 */
[----:B------:R-:W-:Y:S05]  /*2e90*/  BRA.U !UP0, `(.L_x_56) ;  /* 0xfffffffd08e87547 */ /* 0x000fea000b83ffff */
.L_x_55:
[-C--:B------:R-:W-:Y:S02]  /*2ea0*/  SHF.L.U32 R2, R2, R3.reuse, RZ ;  /* 0x0000000302027219 */ /* 0x080fe400000006ff */
[----:B------:R-:W-:Y:S01]  /*2eb0*/  SHF.L.U32 R0, R0, R3, RZ ;  /* 0x0000000300007219 */ /* 0x000fe200000006ff */
[----:B------:R-:W-:Y:S02]  /*2ec0*/  IMAD.SHL.U32 R3, R3, 0x20, RZ ;  /* 0x0000002003037824 */ /* 0x000fe400078e00ff */
[----:B------:R1:W-:Y:S04]  /*2ed0*/  ATOMS.OR RZ, [UR4+0x14], R2 ;  /* 0x00001402ffff798c */ /* 0x0003e8000b000004 */
[----:B------:R1:W-:Y:S04]  /*2ee0*/  ATOMS.OR RZ, [UR4+0x18], R0 ;  /* 0x00001800ffff798c */ /* 0x0003e8000b000004 */
[----:B------:R1:W-:Y:S01]  /*2ef0*/  STS [UR37+0x170], R3 ;  /* 0x00017003ff007988 */ /* 0x0003e20008000825 */
[----:B------:R-:W-:Y:S05]  /*2f00*/  BRA `(.L_x_54) ;  /* 0x0000000000107947 */ /* 0x000fea0003800000 */
.L_x_53:
[----:B------:R-:W-:Y:S02]  /*2f10*/  MOV R0, 0xffffffff ;  /* 0xffffffff00007802 */ /* 0x000fe40000000f00 */
[----:B------:R-:W-:-:S03]  /*2f20*/  MOV R2, 0x2f50 ;  /* 0x00002f5000027802 */ /* 0x000fc60000000f00 */
[----:B------:R1:W-:Y:S04]  /*2f30*/  STS [UR37+0x170], R0 ;  /* 0x00017000ff007988 */ /* 0x0003e80008000825 */
[----:B-1-3-5:R-:W-:Y:S05]  /*2f40*/  CALL.REL.NOINC `($__internal_1_$__cuda_sm10x_tcgen05_guardrail_trap_phase_invalid_during_alloc) ;  /* 0x0000005000dc7944 */ /* 0x02afea0003c00000 */
.L_x_54:
[----:B------:R-:W-:Y:S05]  /*2f50*/  WARPSYNC.ALL ;  /* 0x0000000000007948 */ /* 0x000fea0003800000 */
[----:B------:R-:W2:Y:S01]  /*2f60*/  S2UR UR5, SR_CgaCtaId ;  /* 0x00000000000579c3 */ /* 0x000ea20000008800 */
[----:B------:R-:W-:Y:S01]  /*2f70*/  UMOV UR4, 0x400 ;  /* 0x0000040000047882 */ /* 0x000fe20000000000 */
[----:B------:R-:W-:-:S06]  /*2f80*/  NOP ;  /* 0x0000000000007918 */ /* 0x000fcc0000000000 */
[----:B------:R-:W-:Y:S06]  /*2f90*/  BAR.ARV 0x6, 0xa0 ;  /* 0x0182800000007b1d */ /* 0x000fec0000002000 */
[----:B------:R-:W4:Y:S01]  /*2fa0*/  LDCU UR7, c[0x0][0x38c] ;  /* 0x00007180ff0777ac */ /* 0x000f220008000800 */
[----:B------:R-:W-:Y:S01]  /*2fb0*/  IMAD.MOV.U32 R11, RZ, RZ, 0x1 ;  /* 0x00000001ff0b7424 */ /* 0x000fe200078e00ff */
[----:B------:R-:W-:Y:S01]  /*2fc0*/  CS2R R8, SRZ ;  /* 0x0000000000087805 */ /* 0x000fe2000001ff00 */
[----:B------:R-:W-:Y:S01]  /*2fd0*/  IMAD.MOV.U32 R10, RZ, RZ, RZ ;  /* 0x000000ffff0a7224 */ /* 0x000fe200078e00ff */
[----:B------:R-:W3:Y:S01]  /*2fe0*/  LDCU UR6, c[0x0][0x38c] ;  /* 0x00007180ff0677ac */ /* 0x000ee20008000800 */
[----:B------:R-:W-:Y:S01]  /*2ff0*/  UMOV UR15, URZ ;  /* 0x000000ff000f7c82 */ /* 0x000fe20008000000 */
[----:B------:R-:W-:Y:S01]  /*3000*/  UMOV UR14, URZ ;  /* 0x000000ff000e7c82 */ /* 0x000fe20008000000 */
[----:B--2---:R-:W-:Y:S01]  /*3010*/  ULEA UR5, UR5, UR4, 0x18 ;  /* 0x0000000405057291 */ /* 0x004fe2000f8ec0ff */
[----:B------:R-:W-:Y:S01]  /*3020*/  UMOV UR24, 0x0 ;  /* 0x0000000000187882 */ /* 0x000fe20000000000 */
[----:B------:R-:W-:-:S02]  /*3030*/  UMOV UR25, 0x8100490 ;  /* 0x0810049000197882 */ /* 0x000fc40000000000 */
[----:B------:R-:W-:Y:S02]  /*3040*/  UIADD3 UR10, UPT, UPT, UR5, 0x6400, URZ ;  /* 0x00006400050a7890 */ /* 0x000fe4000fffe0ff */
[----:B------:R-:W-:Y:S02]  /*3050*/  UIADD3 UR11, UPT, UPT, UR5, 0x26400, URZ ;  /* 0x00026400050b7890 */ /* 0x000fe4000fffe0ff */
[----:B----4-:R-:W-:Y:S01]  /*3060*/  UIADD3 UR7, UPT, UPT, UR7, 0x3f, URZ ;  /* 0x0000003f07077890 */ /* 0x010fe2000fffe0ff */
[----:B-1----:R-:W1:Y:S01]  /*3070*/  LDS R0, [UR5+0x170] ;  /* 0x00017005ff007984 */ /* 0x002e620008000800 */
[----:B------:R-:W-:Y:S02]  /*3080*/  USHF.R.U32.HI UR10, URZ, 0x4, UR10 ;  /* 0x00000004ff0a7899 */ /* 0x000fe4000801160a */
[----:B------:R-:W-:Y:S02]  /*3090*/  USHF.R.S32.HI UR4, URZ, 0x1f, UR7 ;  /* 0x0000001fff047899 */ /* 0x000fe40008011407 */
[----:B------:R-:W-:-:S02]  /*30a0*/  USHF.R.U32.HI UR11, URZ, 0x4, UR11 ;  /* 0x00000004ff0b7899 */ /* 0x000fc4000801160b */
[----:B------:R-:W-:Y:S02]  /*30b0*/  ULEA.HI UR4, UR4, UR7, URZ, 0x6 ;  /* 0x0000000704047291 */ /* 0x000fe4000f8f30ff */
[----:B------:R-:W-:Y:S02]  /*30c0*/  ULOP3.LUT UR10, UR10, 0x3fff, URZ, 0xc0, !UPT ;  /* 0x00003fff0a0a7892 */ /* 0x000fe4000f8ec0ff */
[----:B------:R-:W-:Y:S02]  /*30d0*/  USHF.R.S32.HI UR4, URZ, 0x6, UR4 ;  /* 0x00000006ff047899 */ /* 0x000fe40008011404 */
[----:B------:R-:W-:Y:S02]  /*30e0*/  ULOP3.LUT UR11, UR11, 0x3fff, URZ, 0xc0, !UPT ;  /* 0x00003fff0b0b7892 */ /* 0x000fe4000f8ec0ff */
[----:B------:R-:W-:Y:S01]  /*30f0*/  UISETP.LT.AND UP0, UPT, UR4, 0x1, UPT ;  /* 0x000000010400788c */ /* 0x000fe2000bf01270 */
[----:B------:R-:W-:Y:S01]  /*3100*/  UMOV UR22, 0x0 ;  /* 0x0000000000167882 */ /* 0x000fe20000000000 */
[----:B------:R-:W-:-:S02]  /*3110*/  UMOV UR23, 0x8100490 ;  /* 0x0810049000177882 */ /* 0x000fc40000000000 */
[----:B------:R-:W-:Y:S02]  /*3120*/  USEL UR9, UR4, 0x1, !UP0 ;  /* 0x0000000104097887 */ /* 0x000fe4000c000000 */
[----:B------:R-:W-:Y:S02]  /*3130*/  ULOP3.LUT UR10, UR10, 0x10000, URZ, 0xfc, !UPT ;  /* 0x000100000a0a7892 */ /* 0x000fe4000f8efcff */
[----:B------:R-:W-:Y:S02]  /*3140*/  ULOP3.LUT UR11, UR11, 0x10000, URZ, 0xfc, !UPT ;  /* 0x000100000b0b7892 */ /* 0x000fe4000f8efcff */
[----:B------:R-:W-:Y:S02]  /*3150*/  UIADD3 UR9, UPT, UPT, -UR9, URZ, URZ ;  /* 0x000000ff09097290 */ /* 0x000fe4000fffe1ff */
[----:B---3--:R-:W-:Y:S01]  /*3160*/  UISETP.GE.AND UP3, UPT, UR6, 0x1, UPT ;  /* 0x000000010600788c */ /* 0x008fe2000bf66270 */
[----:B------:R-:W-:Y:S01]  /*3170*/  UMOV UR20, 0x0 ;  /* 0x0000000000147882 */ /* 0x000fe20000000000 */
[----:B------:R-:W-:Y:S01]  /*3180*/  UMOV UR21, 0x8100490 ;  /* 0x0810049000157882 */ /* 0x000fe20000000000 */
[----:B------:R-:W-:Y:S01]  /*3190*/  UMOV UR18, 0x0 ;  /* 0x0000000000127882 */ /* 0x000fe20000000000 */
[----:B------:R-:W-:Y:S01]  /*31a0*/  UMOV UR19, 0x8100490 ;  /* 0x0810049000137882 */ /* 0x000fe20000000000 */
[----:B-1----:R-:W-:-:S15]  /*31b0*/  R2UR UR16, R0 ;  /* 0x00000000001072ca */ /* 0x002fde00000e0000 */
.L_x_63:
[----:B------:R-:W-:Y:S02]  /*31c0*/  LEA R0, R10, UR5, 0x3 ;  /* 0x000000050a007c11 */ /* 0x000fe4000f8e18ff */
[----:B------:R-:W-:Y:S02]  /*31d0*/  SHF.L.U32 R2, R9, 0x1f, RZ ;  /* 0x0000001f09027819 */ /* 0x000fe400000006ff */
[----:B------:R-:W-:Y:S01]  /*31e0*/  PLOP3.LUT P0, PT, PT, PT, UP3, 0x80, 0x8 ;  /* 0x000000000008781c */ /* 0x000fe20003f0f038 */
[----:B------:R-:W-:Y:S01]  /*31f0*/  VIADD R3, R0, 0xd0 ;  /* 0x000000d000037836 */ /* 0x000fe20000000000 */
[----:B-1----:R-:W1:Y:S02]  /*3200*/  SYNCS.PHASECHK.TRANS64.TRYWAIT P1, [R0+URZ+0xc0], R2 ;  /* 0x0000c002000075a7 */ /* 0x002e6400080211ff */
[----:B-1-3--:R-:W-:Y:S09]  /*3210*/  @!P1 BRA `(.L_x_57) ;  /* 0x00000048009c9947 */ /* 0x00aff20003800000 */
.L_x_142:
[----:B------:R-:W-:Y:S01]  /*3220*/  LEA R4, R10, UR5, 0x4 ;  /* 0x000000050a047c11 */ /* 0x000fe2000f8e20ff */
[----:B------:R-:W-:Y:S01]  /*3230*/  @UP3 ULEA UR6, UR14, UR5, 0x3 ;  /* 0x000000050e063291 */ /* 0x000fe2000f8e18ff */
[----:B------:R-:W-:Y:S01]  /*3240*/  PLOP3.LUT P2, PT, PT, PT, PT, 0x80, 0x8 ;  /* 0x000000000008781c */ /* 0x000fe20003f4f070 */
[----:B------:R-:W-:Y:S01]  /*3250*/  ULEA UR7, UR15, UR5, 0x3 ;  /* 0x000000050f077291 */ /* 0x000fe2000f8e18ff */
[----:B------:R-:W-:Y:S01]  /*3260*/  PRMT R3, RZ, 0x654, R3 ;  /* 0x00000654ff037816 */ /* 0x000fe20000000003 */
[----:B------:R-:W-:Y:S01]  /*3270*/  ULEA UR8, UR15, UR16, 0x6 ;  /* 0x000000100f087291 */ /* 0x000fe2000f8e30ff */
[----:B------:R-:W2:Y:S01]  /*3280*/  LDS.128 R4, [R4+0x150] ;  /* 0x0001500004047984 */ /* 0x000ea20000000c00 */
[----:B-1----:R-:W-:Y:S02]  /*3290*/  @P0 SHF.L.U32 R2, R8, 0x1f, RZ ;  /* 0x0000001f08020819 */ /* 0x002fe400000006ff */
[----:B------:R-:W-:Y:S01]  /*32a0*/  SHF.L.U32 R0, R11, 0x1f, RZ ;  /* 0x0000001f0b007819 */ /* 0x000fe200000006ff */
[----:B------:R-:W-:Y:S01]  /*32b0*/  @!PT LDS RZ, [RZ] ;  /* 0x00000000fffff984 */ /* 0x000fe20000000800 */
[----:B------:R-:W-:Y:S01]  /*32c0*/  @!PT LDS RZ, [RZ] ;  /* 0x00000000fffff984 */ /* 0x000fe20000000800 */
[----:B------:R-:W-:Y:S01]  /*32d0*/  @!PT LDS RZ, [RZ] ;  /* 0x00000000fffff984 */ /* 0x000fe20000000800 */
[----:B------:R-:W-:Y:S01]  /*32e0*/  @!PT LDS RZ, [RZ] ;  /* 0x00000000fffff984 */ /* 0x000fe20000000800 */
[----:B------:R1:W-:Y:S06]  /*32f0*/  MEMBAR.ALL.CTA ;  /* 0x0000000000007992 */ /* 0x0003ec0000008000 */
[----:B-1----:R-:W1:Y:S02]  /*3300*/  FENCE.VIEW.ASYNC.S ;  /* 0x00000000000073c6 */ /* 0x002e640000000000 */
[----:B-1----:R1:W-:Y:S01]  /*3310*/  SYNCS.ARRIVE.TRANS64.RED.A1T0 RZ, [R3+URZ], RZ ;  /* 0x000000ff03ff79a7 */ /* 0x0023e200081004ff */
[----:B------:R1:W3:Y:S01]  /*3320*/  @P0 SYNCS.PHASECHK.TRANS64.TRYWAIT P2, [UR6], R2 ;  /* 0x00000002ff0005a7 */ /* 0x0002e20008041106 */
[----:B--2---:R-:W-:Y:S01]  /*3330*/  LOP3.LUT P1, RZ, R6, 0x1, RZ, 0xc0, !PT ;  /* 0x0000000106ff7812 */ /* 0x004fe2000782c0ff */
[----:B------:R-:W2:Y:S02]  /*3340*/  SYNCS.PHASECHK.TRANS64.TRYWAIT P0, [UR7+0x100], R0 ;  /* 0x00010000ff0075a7 */ /* 0x000ea40008001107 */
[----:B-123--:R-:W-:Y:S10]  /*3350*/  @!P0 BRA `(.L_x_58) ;  /* 0x0000004800608947 */ /* 0x00eff40003800000 */
.L_x_144:
[----:B------:R-:W-:Y:S01]  /*3360*/  IADD3 R10, PT, PT, R10, 0x1, RZ ;  /* 0x000000010a0a7810 */ /* 0x000fe20007ffe0ff */
[----:B------:R-:W-:Y:S06]  /*3370*/  BRA.U !UP3, `(.L_x_59) ;  /* 0x000000010bc07547 */ /* 0x000fec000b800000 */
[----:B------:R-:W-:Y:S01]  /*3380*/  UPLOP3.LUT UP4, UPT, UPT, UPT, UPT, 0x40, 0x4 ;  /* 0x000000000004789c */ /* 0x000fe20003f8e870 */
[----:B------:R-:W-:Y:S01]  /*3390*/  UMOV UR13, UR9 ;  /* 0x00000009000d7c82 */ /* 0x000fe20008000000 */
[----:B------:R-:W-:Y:S01]  /*33a0*/  UMOV UR12, UR4 ;  /* 0x00000004000c7c82 */ /* 0x000fe20008000000 */
[----:B------:R-:W-:-:S08]  /*33b0*/  UMOV UR17, UR14 ;  /* 0x0000000e00117c82 */ /* 0x000fd00008000000 */
.L_x_62:
[----:B------:R-:W-:Y:S02]  /*33c0*/  UIADD3 UR13, UPT, UPT, UR13, 0x1, URZ ;  /* 0x000000010d0d7890 */ /* 0x000fe4000fffe0ff */
[----:B--2---:R-:W-:Y:S02]  /*33d0*/  ULEA UR6, UR17, UR5, 0x3 ;  /* 0x0000000511067291 */ /* 0x004fe4000f8e18ff */
[----:B------:R-:W-:Y:S01]  /*33e0*/  UISETP.NE.AND UP0, UPT, UR13, URZ, UPT ;  /* 0x000000ff0d00728c */ /* 0x000fe2000bf05270 */
[----:B---3--:R-:W-:Y:S10]  /*33f0*/  @P2 BRA `(.L_x_60) ;  /* 0x00000000000c2947 */ /* 0x008ff40003800000 */
[----:B-1----:R-:W-:Y:S04]  /*3400*/  SHF.L.U32 R2, R8, 0x1f, RZ ;  /* 0x0000001f08027819 */ /* 0x002fe800000006ff */
[----:B------:R-:W1:Y:S02]  /*3410*/  SYNCS.PHASECHK.TRANS64.TRYWAIT P0, [UR6], R2 ;  /* 0x00000002ff0075a7 */ /* 0x000e640008001106 */
[----:B-1----:R-:W-:Y:S05]  /*3420*/  @!P0 BRA `(.L_x_61) ;  /* 0x0000004800448947 */ /* 0x002fea0003800000 */
.L_x_60:
[----:B------:R-:W-:Y:S01]  /*3430*/  UISETP.NE.AND UP1, UPT, UR12, 0x1, UPT ;  /* 0x000000010c00788c */ /* 0x000fe2000bf25270 */
[----:B------:R-:W-:Y:S01]  /*3440*/  PLOP3.LUT P2, PT, PT, PT, PT, 0x80, 0x8 ;  /* 0x000000000008781c */ /* 0x000fe20003f4f070 */
[----:B------:R-:W-:Y:S02]  /*3450*/  UIADD3 UR14, UPT, UPT, UR17, 0x1, URZ ;  /* 0x00000001110e7890 */ /* 0x000fe4000fffe0ff */
[----:B------:R-:W-:Y:S02]  /*3460*/  ULEA UR28, UR17, UR11, 0x9 ;  /* 0x0000000b111c7291 */ /* 0x000fe4000f8e48ff */
[----:B------:R-:W-:Y:S01]  /*3470*/  UISETP.NE.AND UP2, UPT, UR14, 0x8, UPT ;  /* 0x000000080e00788c */ /* 0x000fe2000bf45270 */
[----:B------:R-:W-:Y:S01]  /*3480*/  PLOP3.LUT P0, PT, PT, PT, UP1, 0x80, 0x8 ;  /* 0x000000000008781c */ /* 0x000fe20003f0f018 */
[----:B------:R-:W-:Y:S02]  /*3490*/  UIADD3 UR40, UPT, UPT, UR28, 0x2, URZ ;  /* 0x000000021c287890 */ /* 0x000fe4000fffe0ff */
[----:B------:R-:W-:Y:S02]  /*34a0*/  USEL UR27, URZ, 0x1, UP2 ;  /* 0x00000001ff1b7887 */ /* 0x000fe40009000000 */
[----:B------:R-:W-:Y:S02]  /*34b0*/  USEL UR14, UR14, URZ, UP2 ;  /* 0x000000ff0e0e7287 */ /* 0x000fe40009000000 */
[----:B------:R-:W-:Y:S02]  /*34c0*/  UIADD3 UR36, UPT, UPT, UR28, 0x4, URZ ;  /* 0x000000041c247890 */ /* 0x000fe4000fffe0ff */
[----:B------:R-:W-:Y:S01]  /*34d0*/  @UP1 ULEA UR26, UR14, UR5, 0x3 ;  /* 0x000000050e1a1291 */ /* 0x000fe2000f8e18ff */
[----:B------:R-:W-:Y:S01]  /*34e0*/  LOP3.LUT R8, R8, UR27, RZ, 0x3c, !PT ;  /* 0x0000001b08087c12 */ /* 0x000fe2000f8e3cff */
[----:B------:R-:W-:Y:S02]  /*34f0*/  UIADD3 UR32, UPT, UPT, UR28, 0x6, URZ ;  /* 0x000000061c207890 */ /* 0x000fe4000fffe0ff */
[----:B------:R-:W-:Y:S01]  /*3500*/  UIADD3 UR6, UPT, UPT, UR6, 0x40, URZ ;  /* 0x0000004006067890 */ /* 0x000fe2000fffe0ff */
[----:B-1----:R-:W-:Y:S01]  /*3510*/  @P0 SHF.L.U32 R0, R8, 0x1f, RZ ;  /* 0x0000001f08000819 */ /* 0x002fe200000006ff */
[----:B------:R-:W-:Y:S01]  /*3520*/  UIADD3 UR12, UPT, UPT, UR12, -0x1, URZ ;  /* 0xffffffff0c0c7890 */ /* 0x000fe2000fffe0ff */
[----:B------:R-:W-:Y:S02]  /*3530*/  UMOV UR29, 0x40004040 ;  /* 0x40004040001d7882 */ /* 0x000fe40000000000 */
[----:B------:R2:W3:Y:S01]  /*3540*/  @P0 SYNCS.PHASECHK.TRANS64.TRYWAIT P2, [UR26], R0 ;  /* 0x00000000ff0005a7 */ /* 0x0004e2000804111a */
[----:B------:R-:W-:Y:S01]  /*3550*/  ULEA UR26, UR17, UR10, 0xa ;  /* 0x0000000a111a7291 */ /* 0x000fe2000f8e50ff */
[----:B------:R-:W-:Y:S01]  /*3560*/  UMOV UR27, 0x40004040 ;  /* 0x40004040001b7882 */ /* 0x000fe20000000000 */
[----:B------:R-:W-:Y:S02]  /*3570*/  UMOV UR41, 0x40004040 ;  /* 0x4000404000297882 */ /* 0x000fe40000000000 */
[----:B------:R-:W-:Y:S02]  /*3580*/  UIADD3 UR38, UPT, UPT, UR26, 0x2, URZ ;  /* 0x000000021a267890 */ /* 0x000fe4000fffe0ff */
[----:B------:R-:W-:Y:S02]  /*3590*/  UIADD3 UR34, UPT, UPT, UR26, 0x4, URZ ;  /* 0x000000041a227890 */ /* 0x000fe4000fffe0ff */
[----:B------:R-:W-:Y:S01]  /*35a0*/  UIADD3 UR30, UPT, UPT, UR26, 0x6, URZ ;  /* 0x000000061a1e7890 */ /* 0x000fe2000fffe0ff */
[----:B------:R2:W-:Y:S01]  /*35b0*/  UTCHMMA gdesc[UR26], gdesc[UR28], tmem[UR8], tmem[UR24], idesc[UR25], UP4 ;  /* 0x00ff181c1a0075ea */ /* 0x0005e2000a000008 */
[----:B------:R-:W-:Y:S01]  /*35c0*/  UPLOP3.LUT UP4, UPT, UPT, UPT, UPT, 0x80, 0x8 ;  /* 0x000000000008789c */ /* 0x000fe20003f8f070 */
[----:B------:R-:W-:Y:S01]  /*35d0*/  UMOV UR39, 0x40004040 ;  /* 0x4000404000277882 */ /* 0x000fe20000000000 */
[----:B------:R-:W-:Y:S01]  /*35e0*/  UMOV UR37, 0x40004040 ;  /* 0x4000404000257882 */ /* 0x000fe20000000000 */
[----:B------:R2:W-:Y:S01]  /*35f0*/  UTCHMMA gdesc[UR38], gdesc[UR40], tmem[UR8], tmem[UR22], idesc[UR23], UPT ;  /* 0x00ff1628260075ea */ /* 0x0005e2000b800008 */
[----:B------:R-:W-:Y:S01]  /*3600*/  UMOV UR35, 0x40004040 ;  /* 0x4000404000237882 */ /* 0x000fe20000000000 */
[----:B------:R-:W-:Y:S01]  /*3610*/  UMOV UR33, 0x40004040 ;  /* 0x4000404000217882 */ /* 0x000fe20000000000 */
[----:B------:R-:W-:Y:S01]  /*3620*/  UMOV UR31, 0x40004040 ;  /* 0x40004040001f7882 */ /* 0x000fe20000000000 */
[----:B------:R2:W-:Y:S01]  /*3630*/  UTCHMMA gdesc[UR34], gdesc[UR36], tmem[UR8], tmem[UR20], idesc[UR21], UPT ;  /* 0x00ff1424220075ea */ /* 0x0005e2000b800008 */
[----:B------:R2:W-:Y:S01]  /*3640*/  UTCHMMA gdesc[UR30], gdesc[UR32], tmem[UR8], tmem[UR18], idesc[UR19], UPT ;  /* 0x00ff12201e0075ea */ /* 0x0005e2000b800008 */
[----:B------:R2:W-:Y:S01]  /*3650*/  UTCBAR [UR6], URZ ;  /* 0x000000ff060073e9 */ /* 0x0005e200080000ff */
[----:B------:R-:W-:Y:S01]  /*3660*/  UMOV UR17, UR14 ;  /* 0x0000000e00117c82 */ /* 0x000fe20008000000 */
[----:B------:R-:W-:Y:S05]  /*3670*/  BRA.U UP0, `(.L_x_62) ;  /* 0xfffffffd00507547 */ /* 0x000fea000b83ffff */
.L_x_59:
[----:B------:R-:W-:Y:S01]  /*3680*/  UIADD3 UR15, UPT, UPT, UR15, 0x1, URZ ;  /* 0x000000010f0f7890 */ /* 0x000fe2000fffe0ff */
[C---:B------:R-:W-:Y:S01]  /*3690*/  ISETP.NE.AND P0, PT, R10.reuse, 0x2, PT ;  /* 0x000000020a00780c */ /* 0x040fe20003f05270 */
[----:B------:R-:W-:Y:S02]  /*36a0*/  UIADD3 UR7, UPT, UPT, UR7, 0xe0, URZ ;  /* 0x000000e007077890 */ /* 0x000fe4000fffe0ff */
[----:B------:R-:W-:Y:S01]  /*36b0*/  UISETP.NE.AND UP0, UPT, UR15, 0x4, UPT ;  /* 0x000000040f00788c */ /* 0x000fe2000bf05270 */
[----:B-12---:R-:W-:Y:S02]  /*36c0*/  SEL R0, RZ, 0x1, P0 ;  /* 0x00000001ff007807 */ /* 0x006fe40000000000 */
[----:B------:R-:W-:Y:S01]  /*36d0*/  SEL R10, R10, RZ, P0 ;  /* 0x000000ff0a0a7207 */ /* 0x000fe20000000000 */
[----:B------:R-:W-:Y:S01]  /*36e0*/  USEL UR6, URZ, 0x1, UP0 ;  /* 0x00000001ff067887 */ /* 0x000fe20008000000 */
[----:B------:R-:W-:Y:S01]  /*36f0*/  LOP3.LUT R9, R9, R0, RZ, 0x3c, !PT ;  /* 0x0000000009097212 */ /* 0x000fe200078e3cff */
[----:B------:R-:W-:Y:S01]  /*3700*/  USEL UR15, UR15, URZ, UP0 ;  /* 0x000000ff0f0f7287 */ /* 0x000fe20008000000 */
[----:B------:R1:W-:Y:S03]  /*3710*/  UTCBAR [UR7], URZ ;  /* 0x000000ff070073e9 */ /* 0x0003e600080000ff */
[----:B------:R-:W-:Y:S01]  /*3720*/  LOP3.LUT R11, R11, UR6, RZ, 0x3c, !PT ;  /* 0x000000060b0b7c12 */ /* 0x000fe2000f8e3cff */
[----:B------:R-:W-:Y:S07]  /*3730*/  @P1 BRA `(.L_x_63) ;  /* 0xfffffff800a01947 */ /* 0x000fee000383ffff */
[----:B------:R-:W2:Y:S01]  /*3740*/  S2UR UR4, SR_CgaCtaId ;  /* 0x00000000000479c3 */ /* 0x000ea20000008800 */
[----:B------:R-:W-:Y:S01]  /*3750*/  ELECT P0, URZ, PT ;  /* 0x0000000000ff782f */ /* 0x000fe20003800000 */
[----:B------:R-:W-:Y:S01]  /*3760*/  IMAD.MOV.U32 R0, RZ, RZ, 0x1 ;  /* 0x00000001ff007424 */ /* 0x000fe200078e00ff */
[----:B------:R-:W-:Y:S01]  /*3770*/  UIADD3 UR5, UPT, UPT, UR5, 0x100, URZ ;  /* 0x0000010005057890 */ /* 0x000fe2000fffe0ff */
[----:B------:R-:W-:Y:S01]  /*3780*/  SHF.L.U32 R2, R11, 0x1f, RZ ;  /* 0x0000001f0b027819 */ /* 0x000fe200000006ff */
[----:B------:R-:W-:-:S03]  /*3790*/  UMOV UR6, 0x40 ;  /* 0x0000004000067882 */ /* 0x000fc60000000000 */
[----:B------:R-:W-:Y:S01]  /*37a0*/  UVIRTCOUNT.DEALLOC.SMPOOL 0x80 ;  /* 0x000000800000784c */ /* 0x000fe20000000000 */
[----:B--2---:R-:W-:Y:S02]  /*37b0*/  ULEA UR4, UR4, UR6, 0x18 ;  /* 0x0000000604047291 */ /* 0x004fe4000f8ec0ff */
[----:B------:R-:W-:-:S07]  /*37c0*/  ULEA UR6, UR15, UR5, 0x3 ;  /* 0x000000050f067291 */ /* 0x000fce000f8e18ff */
[----:B------:R2:W-:Y:S02]  /*37d0*/  @P0 STS.U8 [UR4+0x1c], R0 ;  /* 0x00001c00ff000988 */ /* 0x0005e40008000004 */
[----:B------:R-:W4:Y:S02]  /*37e0*/  SYNCS.PHASECHK.TRANS64.TRYWAIT P0, [UR6], R2 ;  /* 0x00000002ff0075a7 */ /* 0x000f240008001106 */
[----:B--2-4-:R-:W-:Y:S05]  /*37f0*/  @!P0 BRA `(.L_x_64) ;  /* 0x0000004400688947 */ /* 0x014fea0003800000 */
.L_x_147:
[----:B-1----:R-:W-:-:S04]  /*3800*/  UIADD3 UR7, UPT, UPT, UR15, 0x1, URZ ;  /* 0x000000010f077890 */ /* 0x002fc8000fffe0ff */
[----:B------:R-:W-:-:S04]  /*3810*/  UISETP.NE.AND UP0, UPT, UR7, 0x4, UPT ;  /* 0x000000040700788c */ /* 0x000fc8000bf05270 */
[----:B------:R-:W-:Y:S02]  /*3820*/  USEL UR8, URZ, 0x1, UP0 ;  /* 0x00000001ff087887 */ /* 0x000fe40008000000 */
[----:B------:R-:W-:-:S04]  /*3830*/  USEL UR7, UR7, URZ, UP0 ;  /* 0x000000ff07077287 */ /* 0x000fc80008000000 */
[----:B------:R-:W-:Y:S01]  /*3840*/  ULEA UR6, UR7, UR5, 0x3 ;  /* 0x0000000507067291 */ /* 0x000fe2000f8e18ff */
[----:B--2---:R-:W-:-:S04]  /*3850*/  LOP3.LUT R2, R11, UR8, RZ, 0x3c, !PT ;  /* 0x000000080b027c12 */ /* 0x004fc8000f8e3cff */
[----:B------:R-:W-:-:S04]  /*3860*/  SHF.L.U32 R3, R2, 0x1f, RZ ;  /* 0x0000001f02037819 */ /* 0x000fc800000006ff */
[----:B------:R-:W1:Y:S02]  /*3870*/  SYNCS.PHASECHK.TRANS64.TRYWAIT P0, [UR6], R3 ;  /* 0x00000003ff0075a7 */ /* 0x000e640008001106 */
[----:B-1----:R-:W-:Y:S05]  /*3880*/  @!P0 BRA `(.L_x_65) ;  /* 0x00000044005c8947 */ /* 0x002fea0003800000 */
.L_x_149:
        /* <DEDUP_REMOVED lines=9> */
.L_x_151:
[----:B------:R-:W-:-:S04]  /*3920*/  UIADD3 UR7, UPT, UPT, UR7, 0x1, URZ ;  /* 0x0000000107077890 */ /* 0x000fc8000fffe0ff */
[----:B------:R-:W-:-:S04]  /*3930*/  UISETP.NE.AND UP0, UPT, UR7, 0x4, UPT ;  /* 0x000000040700788c */ /* 0x000fc8000bf05270 */
[----:B------:R-:W-:Y:S02]  /*3940*/  USEL UR6, URZ, 0x1, UP0 ;  /* 0x00000001ff067887 */ /* 0x000fe40008000000 */
[----:B------:R-:W-:-:S04]  /*3950*/  USEL UR7, UR7, URZ, UP0 ;  /* 0x000000ff07077287 */ /* 0x000fc80008000000 */
[----:B------:R-:W-:Y:S01]  /*3960*/  ULEA UR7, UR7, UR5, 0x3 ;  /* 0x0000000507077291 */ /* 0x000fe2000f8e18ff */
[----:B------:R-:W-:-:S04]  /*3970*/  LOP3.LUT R2, R2, UR6, RZ, 0x3c, !PT ;  /* 0x0000000602027c12 */ /* 0x000fc8000f8e3cff */
[----:B------:R-:W-:-:S04]  /*3980*/  SHF.L.U32 R2, R2, 0x1f, RZ ;  /* 0x0000001f02027819 */ /* 0x000fc800000006ff */
[----:B------:R-:W2:Y:S02]  /*3990*/  SYNCS.PHASECHK.TRANS64.TRYWAIT P0, [UR7], R2 ;  /* 0x00000002ff0075a7 */ /* 0x000ea40008001107 */
[----:B--2---:R-:W-:Y:S05]  /*39a0*/  @!P0 BRA `(.L_x_67) ;  /* 0x0000004400448947 */ /* 0x004fea0003800000 */
.L_x_153:
[----:B------:R-:W-:Y:S01]  /*39b0*/  NOP ;  /* 0x0000000000007918 */ /* 0x000fe20000000000 */
[----:B-1----:R-:W1:Y:S01]  /*39c0*/  LDS R0, [UR4+0x14] ;  /* 0x00001404ff007984 */ /* 0x002e620008000800 */
[----:B------:R-:W-:Y:S01]  /*39d0*/  ULOP3.LUT UR6, UR16, 0xffff, URZ, 0xc0, !UPT ;  /* 0x0000ffff10067892 */ /* 0x000fe2000f8ec0ff */
[----:B------:R-:W-:Y:S01]  /*39e0*/  UMOV UR8, 0xffff ;  /* 0x0000ffff00087882 */ /* 0x000fe20000000000 */
[----:B------:R-:W-:Y:S02]  /*39f0*/  UMOV UR5, 0x1 ;  /* 0x0000000100057882 */ /* 0x000fe40000000000 */
[----:B------:R-:W-:-:S04]  /*3a00*/  USHF.R.U32.HI UR6, URZ, 0x5, UR6 ;  /* 0x00000005ff067899 */ /* 0x000fc80008011606 */
[----:B------:R-:W-:Y:S02]  /*3a10*/  USHF.L.U32 UR8, UR8, UR6, URZ ;  /* 0x0000000608087299 */ /* 0x000fe400080006ff */
[----:B------:R-:W-:-:S04]  /*3a20*/  USHF.L.U32 UR5, UR5, UR6, URZ ;  /* 0x0000000605057299 */ /* 0x000fc800080006ff */
[----:B-1----:R-:W-:-:S04]  /*3a30*/  LOP3.LUT R0, R0, UR8, RZ, 0xc0, !PT ;  /* 0x0000000800007c12 */ /* 0x002fc8000f8ec0ff */
[----:B------:R-:W-:-:S13]  /*3a40*/  ISETP.NE.AND P0, PT, R0, UR8, PT ;  /* 0x0000000800007c0c */ /* 0x000fda000bf05270 */
[----:B------:R-:W-:Y:S05]  /*3a50*/  @P0 BRA `(.L_x_68) ;  /* 0x0000000000580947 */ /* 0x000fea0003800000 */
[----:B------:R-:W1:Y:S02]  /*3a60*/  LDS R0, [UR4+0x18] ;  /* 0x00001804ff007984 */ /* 0x000e640008000800 */
[----:B-1----:R-:W-:-:S04]  /*3a70*/  LOP3.LUT R0, R0, UR5, RZ, 0xc0, !PT ;  /* 0x0000000500007c12 */ /* 0x002fc8000f8ec0ff */
[----:B------:R-:W-:-:S13]  /*3a80*/  ISETP.NE.AND P0, PT, R0, UR5, PT ;  /* 0x0000000500007c0c */ /* 0x000fda000bf05270 */
[----:B------:R-:W-:Y:S05]  /*3a90*/  @P0 BRA `(.L_x_69) ;  /* 0x00000000003c0947 */ /* 0x000fea0003800000 */
[----:B------:R-:W1:Y:S01]  /*3aa0*/  S2R R2, SR_LANEID ;  /* 0x0000000000027919 */ /* 0x000e620000000000 */
[----:B------:R-:W-:Y:S01]  /*3ab0*/  ULOP3.LUT UR8, URZ, UR8, URZ, 0x33, !UPT ;  /* 0x00000008ff087292 */ /* 0x000fe2000f8e33ff */
[----:B------:R-:W-:Y:S02]  /*3ac0*/  VOTEU.ANY UR7, UPT, PT ;  /* 0x0000000000077886 */ /* 0x000fe400038e0100 */
[----:B------:R-:W-:-:S03]  /*3ad0*/  UFLO.U32 UR7, UR7 ;  /* 0x00000007000772bd */ /* 0x000fc600080e0000 */
[----:B------:R-:W-:-:S04]  /*3ae0*/  IMAD.U32 R0, RZ, RZ, UR8 ;  /* 0x00000008ff007e24 */ /* 0x000fc8000f8e00ff */
[----:B------:R2:W4:Y:S02]  /*3af0*/  REDUX UR6, R0 ;  /* 0x00000000000673c4 */ /* 0x0005240000000000 */
[----:B------:R1:W-:Y:S02]  /*3b00*/  UTCATOMSWS.AND URZ, UR8 ;  /* 0x0000000800ff79e3 */ /* 0x0003e40008000000 */
[----:B-1----:R-:W-:Y:S02]  /*3b10*/  ISETP.EQ.U32.AND P0, PT, R2, UR7, PT ;  /* 0x0000000702007c0c */ /* 0x002fe4000bf02070 */
[----:B--2---:R-:W-:Y:S02]  /*3b20*/  LOP3.LUT R0, RZ, UR5, RZ, 0x33, !PT ;  /* 0x00000005ff007c12 */ /* 0x004fe4000f8e33ff */
[----:B----4-:R-:W-:Y:S02]  /*3b30*/  MOV R2, UR6 ;  /* 0x0000000600027c02 */ /* 0x010fe40008000f00 */
[----:B------:R-:W1:Y:S07]  /*3b40*/  REDUX UR5, R0 ;  /* 0x00000000000573c4 */ /* 0x000e6e0000000000 */
[----:B------:R2:W-:Y:S01]  /*3b50*/  @P0 ATOMS.AND RZ, [UR4+0x14], R2 ;  /* 0x00001402ffff098c */ /* 0x0005e2000a800004 */
[----:B-1----:R-:W-:-:S05]  /*3b60*/  IMAD.U32 R0, RZ, RZ, UR5 ;  /* 0x00000005ff007e24 */ /* 0x002fca000f8e00ff */
[----:B------:R2:W-:Y:S01]  /*3b70*/  @P0 ATOMS.AND RZ, [UR4+0x18], R0 ;  /* 0x00001800ffff098c */ /* 0x0005e2000a800004 */
[----:B------:R-:W-:Y:S05]  /*3b80*/  BRA `(.L_x_70) ;  /* 0x0000000000147947 */ /* 0x000fea0003800000 */
.L_x_69:
[----:B------:R-:W-:Y:S02]  /*3b90*/  MOV R2, 0x3bb0 ;  /* 0x00003bb000027802 */ /* 0x000fe40000000f00 */
[----:B---3-5:R-:W-:Y:S05]  /*3ba0*/  CALL.REL.NOINC `($__internal_0_$__cuda_sm10x_tcgen05_guardrail_trap_col_being_dealloced_not_returned_by_alloc) ;  /* 0x0000004400b87944 */ /* 0x028fea0003c00000 */
[----:B------:R-:W-:Y:S05]  /*3bb0*/  BRA `(.L_x_70) ;  /* 0x0000000000087947 */ /* 0x000fea0003800000 */
.L_x_68:
[----:B------:R-:W-:Y:S02]  /*3bc0*/  MOV R2, 0x3be0 ;  /* 0x00003be000027802 */ /* 0x000fe40000000f00 */
[----:B---3-5:R-:W-:Y:S05]  /*3bd0*/  CALL.REL.NOINC `($__internal_2_$__cuda_sm10x_tcgen05_guardrail_trap_unallocated_columns_being_dealloced) ;  /* 0x0000004400c47944 */ /* 0x028fea0003c00000 */
.L_x_70:
[----:B------:R-:W-:Y:S01]  /*3be0*/  NOP ;  /* 0x0000000000007918 */ /* 0x000fe20000000000 */
[----:B------:R-:W-:Y:S05]  /*3bf0*/  EXIT ;  /* 0x000000000000794d */ /* 0x000fea0003800000 */
.L_x_52:
[----:B------:R-:W-:-:S09]  /*3c00*/  UISETP.NE.OR UP2, UPT, UR8, 0x3, !UP2 ;  /* 0x000000030800788c */ /* 0x000fd2000d745670 */
[----:B------:R-:W-:Y:S05]  /*3c10*/  BRA.U UP2, `(.L_x_71) ;  /* 0x0000000d02b07547 */ /* 0x000fea000b800000 */
[----:B------:R-:W1:Y:S01]  /*3c20*/  LDC R0, c[0x0][0xb30] ;  /* 0x0002cc00ff007b82 */ /* 0x000e620000000800 */
[----:B------:R-:W2:Y:S01]  /*3c30*/  LDCU.64 UR8, c[0x0][0x888] ;  /* 0x00011100ff0877ac */ /* 0x000ea20008000a00 */
[----:B------:R-:W-:Y:S02]  /*3c40*/  HFMA2 R27, -RZ, RZ, 0, 0 ;  /* 0x00000000ff1b7431 */ /* 0x000fe400000001ff */
[----:B------:R-:W-:Y:S01]  /*3c50*/  IMAD.MOV.U32 R29, RZ, RZ, 0x1 ;  /* 0x00000001ff1d7424 */ /* 0x000fe200078e00ff */
[----:B------:R-:W-:Y:S01]  /*3c60*/  MOV R25, 0x2000 ;  /* 0x0000200000197802 */ /* 0x000fe20000000f00 */
[----:B------:R-:W4:Y:S01]  /*3c70*/  LDCU.64 UR4, c[0x0][0x890] ;  /* 0x00011200ff0477ac */ /* 0x000f220008000a00 */
[----:B------:R-:W-:Y:S01]  /*3c80*/  IMAD.MOV.U32 R28, RZ, RZ, RZ ;  /* 0x000000ffff1c7224 */ /* 0x000fe200078e00ff */
[----:B------:R-:W3:Y:S01]  /*3c90*/  LDC R24, c[0x0][0x370] ;  /* 0x0000dc00ff187b82 */ /* 0x000ee20000000800 */
[----:B------:R-:W-:Y:S01]  /*3ca0*/  UMOV UR7, 0x400 ;  /* 0x0000040000077882 */ /* 0x000fe20000000000 */
[----:B------:R-:W-:-:S02]  /*3cb0*/  UPLOP3.LUT UP1, UPT, UPT, UPT, UPT, 0x40, 0x4 ;  /* 0x000000000004789c */ /* 0x000fc40003f2e870 */
[----:B------:R-:W-:Y:S01]  /*3cc0*/  ULEA UR7, UR37, UR7, 0x18 ;  /* 0x0000000725077291 */ /* 0x000fe2000f8ec0ff */
[----:B------:R-:W-:-:S03]  /*3cd0*/  UMOV UR13, URZ ;  /* 0x000000ff000d7c82 */ /* 0x000fc60008000000 */
[----:B------:R-:W3:Y:S01]  /*3ce0*/  LDC R3, c[0x0][0xb0c] ;  /* 0x0002c300ff037b82 */ /* 0x000ee20000000800 */
[----:B--2---:R-:W-:Y:S02]  /*3cf0*/  UISETP.NE.U32.AND UP3, UPT, UR8, URZ, UPT ;  /* 0x000000ff0800728c */ /* 0x004fe4000bf65070 */
[----:B----4-:R-:W-:-:S05]  /*3d00*/  UISETP.NE.U32.AND UP4, UPT, UR4, URZ, UPT ;  /* 0x000000ff0400728c */ /* 0x010fca000bf85070 */
[----:B------:R-:W2:Y:S01]  /*3d10*/  LDC R18, c[0x0][0xb20] ;  /* 0x0002c800ff127b82 */ /* 0x000ea20000000800 */
[----:B-1----:R-:W-:Y:S01]  /*3d20*/  ISETP.NE.AND P1, PT, R0, 0x1, PT ;  /* 0x000000010000780c */ /* 0x002fe20003f25270 */
[----:B------:R-:W-:Y:S02]  /*3d30*/  UISETP.NE.AND.EX UP3, UPT, UR9, URZ, UPT, UP3 ;  /* 0x000000ff0900728c */ /* 0x000fe4000bf65330 */
[----:B------:R-:W-:-:S04]  /*3d40*/  UISETP.NE.AND.EX UP4, UPT, UR5, URZ, UPT, UP4 ;  /* 0x000000ff0500728c */ /* 0x000fc8000bf85340 */
[----:B------:R-:W1:Y:S08]  /*3d50*/  LDC.64 R30, c[0x0][0x348] ;  /* 0x0000d200ff1e7b82 */ /* 0x000e700000000a00 */
[----:B------:R-:W4:Y:S08]  /*3d60*/  LDC.64 R16, c[0x0][0xb10] ;  /* 0x0002c400ff107b82 */ /* 0x000f300000000a00 */
[----:B------:R-:W1:Y:S08]  /*3d70*/  LDC.64 R6, c[0x0][0xb18] ;  /* 0x0002c600ff067b82 */ /* 0x000e700000000a00 */
[----:B------:R-:W1:Y:S08]  /*3d80*/  LDC.64 R4, c[0x0][0xb28] ;  /* 0x0002ca00ff047b82 */ /* 0x000e700000000a00 */
[----:B--23--:R-:W1:Y:S02]  /*3d90*/  LDC R19, c[0x0][0x374] ;  /* 0x0000dd00ff137b82 */ /* 0x00ce640000000800 */
.L_x_80:
[C---:B------:R-:W-:Y:S02]  /*3da0*/  LEA R0, R28.reuse, UR7, 0x3 ;  /* 0x000000071c007c11 */ /* 0x040fe4000f8e18ff */
[----:B------:R-:W-:Y:S02]  /*3db0*/  SHF.L.U32 R2, R27, 0x1f, RZ ;  /* 0x0000001f1b027819 */ /* 0x000fe400000006ff */
[----:B------:R-:W-:Y:S02]  /*3dc0*/  LEA R20, R28, UR7, 0x4 ;  /* 0x000000071c147c11 */ /* 0x000fe4000f8e20ff */
[----:B--2---:R-:W2:Y:S02]  /*3dd0*/  SYNCS.PHASECHK.TRANS64.TRYWAIT P0, [R0+URZ+0xc0], R2 ;  /* 0x0000c002000075a7 */ /* 0x004ea400080011ff */
[----:B--2---:R-:W-:Y:S05]  /*3de0*/  @!P0 BRA `(.L_x_72) ;  /* 0x00000040004c8947 */ /* 0x004fea0003800000 */
.L_x_154:
[----:B------:R-:W-:Y:S01]  /*3df0*/  ISETP.GE.AND P0, PT, R40, 0x1, PT ;  /* 0x000000012800780c */ /* 0x000fe20003f06270 */
[----:B------:R-:W3:Y:S01]  /*3e00*/  LDS.128 R20, [R20+0x150] ;  /* 0x0001500014147984 */ /* 0x000ee20000000c00 */
[----:B--2---:R-:W-:Y:S01]  /*3e10*/  VIADD R0, R0, 0xd0 ;  /* 0x000000d000007836 */ /* 0x004fe20000000000 */
[----:B------:R-:W-:Y:S01]  /*3e20*/  @!PT LDS RZ, [RZ] ;  /* 0x00000000fffff984 */ /* 0x000fe20000000800 */
[----:B------:R-:W-:Y:S01]  /*3e30*/  @!PT LDS RZ, [RZ] ;  /* 0x00000000fffff984 */ /* 0x000fe20000000800 */
[----:B------:R-:W-:Y:S01]  /*3e40*/  @!PT LDS RZ, [RZ] ;  /* 0x00000000fffff984 */ /* 0x000fe20000000800 */
[----:B------:R-:W-:Y:S01]  /*3e50*/  @!PT LDS RZ, [RZ] ;  /* 0x00000000fffff984 */ /* 0x000fe20000000800 */
[----:B------:R2:W-:Y:S06]  /*3e60*/  MEMBAR.ALL.CTA ;  /* 0x0000000000007992 */ /* 0x0005ec0000008000 */
[----:B--2---:R-:W2:Y:S01]  /*3e70*/  FENCE.VIEW.ASYNC.S ;  /* 0x00000000000073c6 */ /* 0x004ea20000000000 */
[----:B------:R-:W-:Y:S04]  /*3e80*/  PRMT R0, RZ, 0x654, R0 ;  /* 0x00000654ff007816 */ /* 0x000fe80000000000 */
[----:B--2---:R2:W-:Y:S01]  /*3e90*/  SYNCS.ARRIVE.TRANS64.RED.A1T0 RZ, [R0+URZ], RZ ;  /* 0x000000ff00ff79a7 */ /* 0x0045e200081004ff */
[----:B---3--:R-:W-:Y:S11]  /*3ea0*/  LOP3.LUT P3, RZ, R22, 0x1, RZ, 0xc0, !PT ;  /* 0x0000000116ff7812 */ /* 0x008ff6000786c0ff */
[----:B------:R-:W-:Y:S02]  /*3eb0*/  @!UPT UIADD3 URZ, UPT, UPT, URZ, URZ, URZ ;  /* 0x000000fffffff290 */ /* 0x000fe4000fffe0ff */
[----:B------:R-:W-:Y:S02]  /*3ec0*/  @P3 MOV R11, R20 ;  /* 0x00000014000b3202 */ /* 0x000fe40000000f00 */
[----:B------:R-:W-:Y:S01]  /*3ed0*/  @P3 LOP3.LUT R10, R21, 0xffff, RZ, 0xc0, !PT ;  /* 0x0000ffff150a3812 */ /* 0x000fe200078ec0ff */
[----:B--2---:R-:W-:Y:S06]  /*3ee0*/  @!P0 BRA `(.L_x_73) ;  /* 0x0000000000a48947 */ /* 0x004fec0003800000 */
[-C--:B-1----:R-:W-:Y:S01]  /*3ef0*/  IMAD.HI.U32 R0, R19, R7.reuse, RZ ;  /* 0x0000000713007227 */ /* 0x082fe200078e00ff */
[----:B------:R-:W-:Y:S02]  /*3f00*/  ISETP.NE.AND P0, PT, R6, 0x1, PT ;  /* 0x000000010600780c */ /* 0x000fe40003f05270 */
[----:B------:R-:W-:Y:S01]  /*3f10*/  ISETP.NE.AND P2, PT, R40, 0x1, PT ;  /* 0x000000012800780c */ /* 0x000fe20003f45270 */
[----:B----4-:R-:W-:Y:S01]  /*3f20*/  IMAD.HI.U32 R9, R24, R16, RZ ;  /* 0x0000001018097227 */ /* 0x010fe200078e00ff */
[----:B------:R-:W-:Y:S02]  /*3f30*/  SHF.R.U32.HI R0, RZ, R18, R0 ;  /* 0x00000012ff007219 */ /* 0x000fe40000011600 */
[----:B------:R-:W-:Y:S01]  /*3f40*/  ISETP.NE.AND P4, PT, R3, 0x1, PT ;  /* 0x000000010300780c */ /* 0x000fe20003f85270 */
[----:B------:R-:W-:Y:S01]  /*3f50*/  IMAD.HI.U32 R13, R10, R7, RZ ;  /* 0x000000070a0d7227 */ /* 0x000fe200078e00ff */
[----:B------:R-:W-:Y:S02]  /*3f60*/  SHF.R.U32.HI R9, RZ, R17, R9 ;  /* 0x00000011ff097219 */ /* 0x000fe40000011609 */
[----:B------:R-:W-:Y:S01]  /*3f70*/  SEL R0, R19, R0, !P0 ;  /* 0x0000000013007207 */ /* 0x000fe20004000000 */
[----:B------:R-:W-:Y:S01]  /*3f80*/  IMAD.HI.U32 R12, R11, R16, RZ ;  /* 0x000000100b0c7227 */ /* 0x000fe200078e00ff */
[----:B------:R-:W-:Y:S03]  /*3f90*/  SEL R9, R24, R9, !P4 ;  /* 0x0000000918097207 */ /* 0x000fe60006000000 */
[-C--:B------:R-:W-:Y:S01]  /*3fa0*/  IMAD.HI.U32 R8, R0, R4.reuse, RZ ;  /* 0x0000000400087227 */ /* 0x080fe200078e00ff */
[----:B------:R-:W-:Y:S03]  /*3fb0*/  SHF.R.U32.HI R12, RZ, R17, R12 ;  /* 0x00000011ff0c7219 */ /* 0x000fe6000001160c */
[----:B------:R-:W-:Y:S01]  /*3fc0*/  IMAD.HI.U32 R2, R9, R4, RZ ;  /* 0x0000000409027227 */ /* 0x000fe200078e00ff */
[-C--:B------:R-:W-:Y:S02]  /*3fd0*/  @P2 SHF.R.U32.HI R0, RZ, R5.reuse, R8 ;  /* 0x00000005ff002219 */ /* 0x080fe40000011608 */
[----:B------:R-:W-:Y:S02]  /*3fe0*/  SHF.R.U32.HI R8, RZ, R18, R13 ;  /* 0x00000012ff087219 */ /* 0x000fe4000001160d */
[----:B------:R-:W-:Y:S01]  /*3ff0*/  @P2 SHF.R.U32.HI R9, RZ, R5, R2 ;  /* 0x00000005ff092219 */ /* 0x000fe20000011602 */
[----:B------:R-:W-:Y:S01]  /*4000*/  IMAD R0, R40, R0, RZ ;  /* 0x0000000028007224 */ /* 0x000fe200078e02ff */
[----:B------:R-:W-:Y:S02]  /*4010*/  SEL R8, R10, R8, !P0 ;  /* 0x000000080a087207 */ /* 0x000fe40004000000 */
[----:B------:R-:W-:Y:S01]  /*4020*/  SEL R2, R11, R12, !P4 ;  /* 0x0000000c0b027207 */ /* 0x000fe20006000000 */
[----:B------:R-:W-:Y:S01]  /*4030*/  IMAD R12, R40, R9, RZ ;  /* 0x00000009280c7224 */ /* 0x000fe200078e02ff */
[C---:B------:R-:W-:Y:S01]  /*4040*/  ISETP.GE.AND P0, PT, R8.reuse, R0, PT ;  /* 0x000000000800720c */ /* 0x040fe20003f06270 */
[----:B------:R-:W-:Y:S03]  /*4050*/  IMAD.HI.U32 R0, R8, R4, RZ ;  /* 0x0000000408007227 */ /* 0x000fe600078e00ff */
[----:B------:R-:W-:Y:S02]  /*4060*/  ISETP.GE.OR P0, PT, R2, R12, P0 ;  /* 0x0000000c0200720c */ /* 0x000fe40000706670 */
[-C--:B------:R-:W-:Y:S04]  /*4070*/  SHF.R.U32.HI R0, RZ, R5.reuse, R0 ;  /* 0x00000005ff007219 */ /* 0x080fe80000011600 */
[----:B------:R-:W-:Y:S05]  /*4080*/  SEL R13, R8, R0, !P2 ;  /* 0x00000000080d7207 */ /* 0x000fea0005000000 */
[----:B------:R-:W-:Y:S02]  /*4090*/  IMAD.MOV R12, RZ, RZ, -R13 ;  /* 0x000000ffff0c7224 */ /* 0x000fe400078e0a0d */
[----:B------:R-:W-:Y:S04]  /*40a0*/  @!P0 IMAD.HI.U32 R0, R2, R4, RZ ;  /* 0x0000000402008227 */ /* 0x000fe800078e00ff */
[----:B------:R-:W-:Y:S01]  /*40b0*/  IMAD R12, R40, R12, R8 ;  /* 0x0000000c280c7224 */ /* 0x000fe200078e0208 */
[----:B------:R-:W-:Y:S04]  /*40c0*/  @!P0 SHF.R.U32.HI R0, RZ, R5, R0 ;  /* 0x00000005ff008219 */ /* 0x000fe80000011600 */
[----:B------:R-:W-:Y:S04]  /*40d0*/  @!P0 SEL R0, R2, R0, !P2 ;  /* 0x0000000002008207 */ /* 0x000fe80005000000 */
[----:B------:R-:W-:Y:S01]  /*40e0*/  @!P0 IADD3 R13, PT, PT, R13, -R0, RZ ;  /* 0x800000000d0d8210 */ /* 0x000fe20007ffe0ff */
[----:B------:R-:W-:Y:S01]  /*40f0*/  @!P0 IMAD R0, R9, R12, R0 ;  /* 0x0000000c09008224 */ /* 0x000fe200078e0200 */
[----:B------:R-:W-:Y:S01]  /*4100*/  IADD3 R9, PT, PT, -R8, RZ, RZ ;  /* 0x000000ff08097210 */ /* 0x000fe20007ffe1ff */
[--C-:B------:R-:W-:Y:S02]  /*4110*/  IMAD.MOV R12, RZ, RZ, -R2.reuse ;  /* 0x000000ffff0c7224 */ /* 0x100fe400078e0a02 */
[----:B------:R-:W-:Y:S02]  /*4120*/  @!P0 IMAD R8, R13, R40, R2 ;  /* 0x000000280d088224 */ /* 0x000fe400078e0202 */
[----:B------:R-:W-:Y:S02]  /*4130*/  @!P0 IMAD.MOV.U32 R2, RZ, RZ, R0 ;  /* 0x000000ffff028224 */ /* 0x000fe400078e0000 */
[----:B------:R-:W-:Y:S02]  /*4140*/  IMAD R11, R3, R12, R11 ;  /* 0x0000000c030b7224 */ /* 0x000fe400078e020b */
[----:B------:R-:W-:Y:S02]  /*4150*/  IMAD R10, R6, R9, R10 ;  /* 0x00000009060a7224 */ /* 0x000fe400078e020a */
[----:B------:R-:W-:Y:S02]  /*4160*/  IMAD R11, R2, R3, R11 ;  /* 0x00000003020b7224 */ /* 0x000fe400078e020b */
[----:B------:R-:W-:Y:S02]  /*4170*/  IMAD R10, R8, R6, R10 ;  /* 0x00000006080a7224 */ /* 0x000fe400078e020a */
.L_x_73:
[----:B------:R-:W-:Y:S05]  /*4180*/  BRA.U UP1, `(.L_x_74) ;  /* 0x0000000101107547 */ /* 0x000fea000b800000 */
[----:B------:R-:W-:Y:S04]  /*4190*/  MOV R2, UR6 ;  /* 0x0000000600027c02 */ /* 0x000fe80008000f00 */
[----:B------:R-:W-:Y:S04]  /*41a0*/  SHF.L.U32 R2, R2, 0x1f, RZ ;  /* 0x0000001f02027819 */ /* 0x000fe800000006ff */
[----:B------:R-:W2:Y:S02]  /*41b0*/  SYNCS.PHASECHK.TRANS64.TRYWAIT P0, [UR7+0xb8], R2 ;  /* 0x0000b802ff0075a7 */ /* 0x000ea40008001107 */
[----:B--2---:R-:W-:Y:S05]  /*41c0*/  @!P0 BRA `(.L_x_75) ;  /* 0x0000003c00688947 */ /* 0x004fea0003800000 */
.L_x_74:
[----:B------:R-:W-:Y:S02]  /*41d0*/  R2UR UR11, R15 ;  /* 0x000000000f0b72ca */ /* 0x000fe400000e0000 */
[----:B------:R-:W-:Y:S02]  /*41e0*/  R2UR UR10, R14 ;  /* 0x000000000e0a72ca */ /* 0x000fe400000e0000 */
[----:B------:R-:W-:Y:S04]  /*41f0*/  ISETP.NE.U32.AND P2, PT, RZ, UR4, PT ;  /* 0x00000004ff007c0c */ /* 0x000fe8000bf45070 */
[----:B------:R-:W-:Y:S05]  /*4200*/  ISETP.NE.AND.EX P2, PT, RZ, UR5, PT, P2 ;  /* 0x00000005ff007c0c */ /* 0x000fea000bf45320 */
[----:B------:R-:W-:Y:S02]  /*4210*/  USHF.L.U32 UR11, UR11, 0x7, URZ ;  /* 0x000000070b0b7899 */ /* 0x000fe400080006ff */
[----:B------:R-:W-:Y:S01]  /*4220*/  USHF.L.U32 UR10, UR10, 0x6, URZ ;  /* 0x000000060a0a7899 */ /* 0x000fe200080006ff */
[----:B------:R-:W-:Y:S11]  /*4230*/  BRA.U !UP4, `(.L_x_76) ;  /* 0x000000010c347547 */ /* 0x000ff6000b800000 */
[----:B------:R-:W-:Y:S01]  /*4240*/  UPLOP3.LUT UP0, UPT, UPT, UPT, UP3, 0x80, 0x8 ;  /* 0x000000000008789c */ /* 0x000fe20003f0f030 */
[----:B--2---:R-:W-:Y:S02]  /*4250*/  HFMA2 R0, -RZ, RZ, 0, 5.9604644775390625e-08 ;  /* 0x00000001ff007431 */ /* 0x004fe400000001ff */
[----:B------:R-:W-:Y:S03]  /*4260*/  IMAD.MOV.U32 R88, RZ, RZ, 0x1 ;  /* 0x00000001ff587424 */ /* 0x000fe600078e00ff */
[----:B------:R-:W-:Y:S05]  /*4270*/  PLOP3.LUT P0, PT, PT, PT, UP0, 0x80, 0x8 ;  /* 0x000000000008781c */ /* 0x000fea0003f0f008 */
[----:B------:R-:W2:Y:S01]  /*4280*/  @UP0 LDCU.64 UR14, c[0x0][0x888] ;  /* 0x00011100ff0e07ac */ /* 0x000ea20008000a00 */
[----:B------:R-:W-:Y:S07]  /*4290*/  @UP0 UIMAD UR8, UR36, UR4, URZ ;  /* 0x00000004240802a4 */ /* 0x000fee000f8e02ff */
[----:B------:R-:W-:Y:S01]  /*42a0*/  @!P0 PRMT R88, R0, 0x7610, R88 ;  /* 0x0000761000588816 */ /* 0x000fe20000000058 */
[----:B--2---:R-:W-:Y:S03]  /*42b0*/  @UP0 UIMAD.WIDE UR14, UR8, 0x4, UR14 ;  /* 0x00000004080e08a5 */ /* 0x004fe6000f8e020e */
[----:B------:R-:W2:Y:S03]  /*42c0*/  @!UP0 LDCU UR8, c[0x0][0x880] ;  /* 0x00011000ff0887ac */ /* 0x000ea60008000800 */
[----:B------:R-:W-:Y:S01]  /*42d0*/  IMAD.U32 R8, RZ, RZ, UR14 ;  /* 0x0000000eff087e24 */ /* 0x000fe2000f8e00ff */
[----:B------:R-:W-:Y:S05]  /*42e0*/  MOV R9, UR15 ;  /* 0x0000000f00097c02 */ /* 0x000fea0008000f00 */
[----:B-----5:R3:W5:Y:S02]  /*42f0*/  @P0 LDG.E R49, desc[UR46][R8.64] ;  /* 0x0000002e08310981 */ /* 0x020764000c1e1900 */
[----:B--23--:R-:W-:Y:S07]  /*4300*/  @!P0 IMAD.U32 R49, RZ, RZ, UR8 ;  /* 0x00000008ff318e24 */ /* 0x00cfee000f8e00ff */
.L_x_76:
[----:B-----5:R-:W-:Y:S01]  /*4310*/  @!P2 FSETP.EQ.AND P0, PT, R49, RZ, PT ;  /* 0x000000ff3100a20b */ /* 0x020fe20003f02000 */
[----:B------:R-:W-:Y:S01]  /*4320*/  @!UPT UIADD3 URZ, UPT, UPT, URZ, URZ, URZ ;  /* 0x000000fffffff290 */ /* 0x000fe2000fffe0ff */
[----:B------:R-:W-:Y:S11]  /*4330*/  @!P2 BRA `(.L_x_77) ;  /* 0x000000000014a947 */ /* 0x000ff60003800000 */
[----:B------:R-:W-:Y:S02]  /*4340*/  LOP3.LUT P2, RZ, R88, 0xff, RZ, 0xc0, !PT ;  /* 0x000000ff58ff7812 */ /* 0x000fe4000784c0ff */
[----:B------:R-:W-:Y:S04]  /*4350*/  PLOP3.LUT P0, PT, PT, PT, UP0, 0x80, 0x8 ;  /* 0x000000000008781c */ /* 0x000fe80003f0f008 */
[----:B------:R-:W-:Y:S07]  /*4360*/  PLOP3.LUT P0, PT, P0, PT, PT, 0x8, 0x80 ;  /* 0x000000000080781c */ /* 0x000fee000070e170 */
[----:B------:R-:W-:Y:S11]  /*4370*/  @P2 FSETP.EQ.AND P0, PT, R49, RZ, PT ;  /* 0x000000ff3100220b */ /* 0x000ff60003f02000 */
[----:B------:R-:W-:Y:S02]  /*4380*/  @!UPT UIADD3 URZ, UPT, UPT, URZ, URZ, URZ ;  /* 0x000000fffffff290 */ /* 0x000fe4000fffe0ff */
.L_x_77:
[----:B------:R-:W-:Y:S01]  /*4390*/  ULEA UR15, UR13, UR7, 0x3 ;  /* 0x000000070d0f7291 */ /* 0x000fe2000f8e18ff */
[----:B------:R-:W-:Y:S02]  /*43a0*/  SHF.L.U32 R9, R29, 0x1f, RZ ;  /* 0x0000001f1d097819 */ /* 0x000fe400000006ff */
[----:B------:R-:W-:Y:S04]  /*43b0*/  ELECT P4, URZ, PT ;  /* 0x0000000000ff782f */ /* 0x000fe80003880000 */
[----:B------:R-:W-:Y:S02]  /*43c0*/  PLOP3.LUT P4, PT, P0, P4, PT, 0xf2, 0x2f ;  /* 0x00000000002f781c */ /* 0x000fe40000789e72 */
[----:B------:R-:W3:Y:S11]  /*43d0*/  SYNCS.PHASECHK.TRANS64.TRYWAIT P2, [UR15+0x98], R9 ;  /* 0x00009809ff0075a7 */ /* 0x000ef6000804110f */
[----:B-1----:R-:W-:Y:S05]  /*43e0*/  @!P4 IADD3 R8, P0, PT, R30, 0x580, RZ ;  /* 0x000005801e08c810 */ /* 0x002fea0007f1e0ff */
[----:B--2---:R-:W-:Y:S01]  /*43f0*/  @!P4 IMAD.X R2, RZ, RZ, R31, P0 ;  /* 0x000000ffff02c224 */ /* 0x004fe200000e061f */
[----:B---3--:R-:W-:Y:S07]  /*4400*/  @!P2 BRA `(.L_x_78) ;  /* 0x0000003800f0a947 */ /* 0x008fee0003800000 */
.L_x_157:
[----:B------:R-:W2:Y:S01]  /*4410*/  LDC.64 R12, c[0x0][0xb18] ;  /* 0x0002c600ff0c7b82 */ /* 0x000ea20000000a00 */
[----:B------:R-:W-:Y:S01]  /*4420*/  @!P4 R2UR UR8, R2 ;  /* 0x000000000208c2ca */ /* 0x000fe200000e0000 */
[----:B------:R-:W-:Y:S01]  /*4430*/  VOTEU.ALL UP2, P4 ;  /* 0x0000000000ff7886 */ /* 0x000fe20002040000 */
[----:B------:R-:W-:Y:S01]  /*4440*/  @!P4 R2UR UR9, R8 ;  /* 0x000000000809c2ca */ /* 0x000fe200000e0000 */
[----:B------:R-:W-:Y:S01]  /*4450*/  VOTEU.ALL UP1, P4 ;  /* 0x0000000000ff7886 */ /* 0x000fe20002020000 */
[----:B-1----:R-:W-:Y:S03]  /*4460*/  @!P4 IMAD.MOV.U32 R0, RZ, RZ, 0x2000 ;  /* 0x00002000ff00c424 */ /* 0x002fe600078e00ff */
[----:B------:R-:W1:Y:S01]  /*4470*/  @!P1 LDC R2, c[0x0][0xb0c] ;  /* 0x0002c300ff029b82 */ /* 0x000e620000000800 */
[----:B------:R-:W-:Y:S01]  /*4480*/  UMOV UR20, 0x0 ;  /* 0x0000000000147882 */ /* 0x000fe20000000000 */
[----:B------:R-:W-:Y:S01]  /*4490*/  UMOV UR21, 0x10000000 ;  /* 0x1000000000157882 */ /* 0x000fe20000000000 */
[----:B------:R-:W-:Y:S01]  /*44a0*/  UMOV UR12, UR36 ;  /* 0x00000024000c7c82 */ /* 0x000fe20008000000 */
[----:B------:R-:W-:Y:S01]  /*44b0*/  UIADD3 UR14, UPT, UPT, UR13, 0x1, URZ ;  /* 0x000000010d0e7890 */ /* 0x000fe2000fffe0ff */
[----:B------:R-:W-:Y:S01]  /*44c0*/  @P3 SHF.R.U32.HI R26, RZ, 0x10, R21 ;  /* 0x00000010ff1a3819 */ /* 0x000fe20000011615 */
[----:B------:R-:W-:Y:S02]  /*44d0*/  VIADD R28, R28, 0x1 ;  /* 0x000000011c1c7836 */ /* 0x000fe40000000000 */
[----:B------:R-:W-:Y:S01]  /*44e0*/  IMAD.U32 R9, RZ, RZ, UR8 ;  /* 0x00000008ff097e24 */ /* 0x000fe2000f8e00ff */
[----:B------:R-:W-:Y:S01]  /*44f0*/  @!UP2 ULEA UR8, UR13, UR7, 0xd ;  /* 0x000000070d08a291 */ /* 0x000fe2000f8e68ff */
[----:B------:R-:W-:Y:S01]  /*4500*/  IMAD.U32 R8, RZ, RZ, UR9 ;  /* 0x00000009ff087e24 */ /* 0x000fe2000f8e00ff */
[----:B------:R-:W-:Y:S02]  /*4510*/  UIADD3 UR9, UPT, UPT, UR15, 0x80, URZ ;  /* 0x000000800f097890 */ /* 0x000fe4000fffe0ff */
[----:B------:R-:W-:Y:S01]  /*4520*/  @!P4 R2UR UR19, R9 ;  /* 0x000000000913c2ca */ /* 0x000fe200000e0000 */
[----:B------:R-:W-:Y:S01]  /*4530*/  @!UP2 UIADD3 UR8, UPT, UPT, UR8, 0x200, URZ ;  /* 0x000002000808a890 */ /* 0x000fe2000fffe0ff */
[----:B------:R-:W-:Y:S01]  /*4540*/  @!P4 R2UR UR18, R8 ;  /* 0x000000000812c2ca */ /* 0x000fe200000e0000 */
[----:B------:R-:W-:Y:S01]  /*4550*/  UISETP.NE.AND UP5, UPT, UR14, 0x3, UPT ;  /* 0x000000030e00788c */ /* 0x000fe2000bfa5270 */
[----:B------:R-:W3:Y:S01]  /*4560*/  LDC.64 R8, c[0x0][0xb10] ;  /* 0x0002c400ff087b82 */ /* 0x000ee20000000a00 */
[----:B------:R-:W-:Y:S02]  /*4570*/  UPRMT UR16, UR37, 0x654, UR9 ;  /* 0x0000065425107896 */ /* 0x000fe40008000009 */
[----:B------:R-:W-:Y:S02]  /*4580*/  USEL UR17, URZ, 0x1, UP5 ;  /* 0x00000001ff117887 */ /* 0x000fe4000a800000 */
[----:B------:R-:W-:Y:S04]  /*4590*/  USEL UR14, UR14, URZ, UP5 ;  /* 0x000000ff0e0e7287 */ /* 0x000fe8000a800000 */
[----:B------:R-:W-:Y:S01]  /*45a0*/  ULEA UR13, UR14, UR7, 0x3 ;  /* 0x000000070e0d7291 */ /* 0x000fe2000f8e18ff */
[----:B------:R-:W-:Y:S01]  /*45b0*/  LOP3.LUT R29, R29, UR17, RZ, 0x3c, !PT ;  /* 0x000000111d1d7c12 */ /* 0x000fe2000f8e3cff */
[----:B------:R1:W-:Y:S01]  /*45c0*/  @!UP1 UTMALDG.3D [UR8], [UR18], desc[UR20] ;  /* 0x00001408120095b4 */ /* 0x0003e20008011000 */
[----:B------:R5:W-:Y:S02]  /*45d0*/  @!P4 SYNCS.ARRIVE.TRANS64.RED.A0TR RZ, [UR15+0x80], R0 ;  /* 0x00008000ffffc9a7 */ /* 0x000be4000830040f */
[----:B------:R-:W-:Y:S01]  /*45e0*/  SHF.L.U32 R14, R29, 0x1f, RZ ;  /* 0x0000001f1d0e7819 */ /* 0x000fe200000006ff */
[C---:B---3--:R-:W-:Y:S01]  /*45f0*/  @!P1 IMAD.HI.U32 R8, R11.reuse, R8, RZ ;  /* 0x000000080b089227 */ /* 0x048fe200078e00ff */
[----:B--2---:R-:W-:Y:S02]  /*4600*/  @!P1 ISETP.NE.AND P0, PT, R12, 0x1, PT ;  /* 0x000000010c00980c */ /* 0x004fe40003f05270 */
[----:B-1----:R-:W-:Y:S01]  /*4610*/  @!P1 ISETP.NE.AND P2, PT, R2, 0x1, PT ;  /* 0x000000010200980c */ /* 0x002fe20003f45270 */
[----:B------:R-:W-:Y:S01]  /*4620*/  SYNCS.ARRIVE.TRANS64.RED.A1T0 RZ, [UR16], RZ ;  /* 0x000000ffffff79a7 */ /* 0x000fe20008100410 */
[C---:B------:R-:W-:Y:S01]  /*4630*/  @!P1 IMAD.HI.U32 R13, R10.reuse, R13, RZ ;  /* 0x0000000d0a0d9227 */ /* 0x040fe200078e00ff */
[----:B------:R-:W-:Y:S04]  /*4640*/  @!P1 SHF.R.U32.HI R8, RZ, R9, R8 ;  /* 0x00000009ff089219 */ /* 0x000fe80000011608 */
[----:B------:R-:W-:Y:S01]  /*4650*/  @!P1 SEL R8, R11, R8, !P2 ;  /* 0x000000080b089207 */ /* 0x000fe20005000000 */
[----:B------:R-:W1:Y:S01]  /*4660*/  SYNCS.PHASECHK.TRANS64.TRYWAIT P5, [UR13+0x98], R14 ;  /* 0x0000980eff0075a7 */ /* 0x000e6200080a110d */
[----:B-----5:R-:W2:Y:S02]  /*4670*/  @!P1 LDC R0, c[0x0][0xb20] ;  /* 0x0002c800ff009b82 */ /* 0x020ea40000000800 */
[----:B--2---:R-:W-:Y:S04]  /*4680*/  @!P1 SHF.R.U32.HI R0, RZ, R0, R13 ;  /* 0x00000000ff009219 */ /* 0x004fe8000001160d */
[----:B------:R-:W-:Y:S05]  /*4690*/  @!P1 SEL R9, R10, R0, !P0 ;  /* 0x000000000a099207 */ /* 0x000fea0004000000 */
[----:B------:R-:W-:Y:S02]  /*46a0*/  @!P1 IMAD.IADD R0, R9, 0x1, -R8 ;  /* 0x0000000109009824 */ /* 0x000fe400078e0a08 */
[----:B------:R-:W-:Y:S02]  /*46b0*/  @!P1 IMAD.IADD R8, R8, 0x1, -R9 ;  /* 0x0000000108089824 */ /* 0x000fe400078e0a09 */
[----:B------:R-:W-:Y:S02]  /*46c0*/  @!P1 IMAD R11, R0, R2, R11 ;  /* 0x00000002000b9224 */ /* 0x000fe400078e020b */
[----:B------:R-:W-:Y:S01]  /*46d0*/  @!P1 IMAD R10, R8, R12, R10 ;  /* 0x0000000c080a9224 */ /* 0x000fe200078e020a */
[----:B-1----:R-:W-:Y:S06]  /*46e0*/  @!P5 BRA `(.L_x_79) ;  /* 0x000000380050d947 */ /* 0x002fec0003800000 */
.L_x_159:
[----:B------:R-:W-:Y:S01]  /*46f0*/  @!P4 IADD3 R2, P0, PT, R30, 0x580, RZ ;  /* 0x000005801e02c810 */ /* 0x000fe20007f1e0ff */
[----:B------:R-:W-:Y:S01]  /*4700*/  UMOV UR18, 0x0 ;  /* 0x0000000000127882 */ /* 0x000fe20000000000 */
[----:B------:R-:W-:Y:S01]  /*4710*/  UMOV UR19, 0x10000000 ;  /* 0x1000000000137882 */ /* 0x000fe20000000000 */
[----:B------:R-:W-:Y:S01]  /*4720*/  VOTEU.ALL UP1, P4 ;  /* 0x0000000000ff7886 */ /* 0x000fe20002020000 */
[----:B------:R-:W-:Y:S01]  /*4730*/  @!P4 R2UR UR9, R2 ;  /* 0x000000000209c2ca */ /* 0x000fe200000e0000 */
[----:B-1----:R-:W-:Y:S01]  /*4740*/  @!P4 IMAD.X R0, RZ, RZ, R31, P0 ;  /* 0x000000ffff00c224 */ /* 0x002fe200000e061f */
[----:B------:R-:W-:Y:S01]  /*4750*/  UMOV UR12, UR36 ;  /* 0x00000024000c7c82 */ /* 0x000fe20008000000 */
[----:B------:R-:W-:Y:S01]  /*4760*/  @P3 R2UR UR36, R26 ;  /* 0x000000001a2432ca */ /* 0x000fe200000e0000 */
[----:B------:R-:W-:Y:S01]  /*4770*/  @!UP1 ULEA UR15, UR14, UR7, 0xd ;  /* 0x000000070e0f9291 */ /* 0x000fe2000f8e68ff */
[----:B------:R-:W-:Y:S01]  /*4780*/  ISETP.NE.AND P0, PT, R28, 0x2, PT ;  /* 0x000000021c00780c */ /* 0x000fe20003f05270 */
[----:B------:R-:W-:Y:S01]  /*4790*/  @!UP1 UIADD3 UR10, UPT, UPT, UR10, 0x20, URZ ;  /* 0x000000200a0a9890 */ /* 0x000fe2000fffe0ff */
[----:B------:R-:W-:Y:S01]  /*47a0*/  @!P4 R2UR UR8, R0 ;  /* 0x000000000008c2ca */ /* 0x000fe200000e0000 */
[----:B------:R-:W-:Y:S01]  /*47b0*/  IMAD.IADD R14, R10, 0x1, R86 ;  /* 0x000000010a0e7824 */ /* 0x000fe200078e0256 */
[----:B------:R-:W-:Y:S01]  /*47c0*/  SEL R0, RZ, 0x1, P0 ;  /* 0x00000001ff007807 */ /* 0x000fe20000000000 */
[----:B------:R-:W-:Y:S01]  /*47d0*/  IMAD.IADD R15, R11, 0x1, R87 ;  /* 0x000000010b0f7824 */ /* 0x000fe200078e0257 */
[----:B------:R-:W-:Y:S02]  /*47e0*/  SEL R28, R28, RZ, P0 ;  /* 0x000000ff1c1c7207 */ /* 0x000fe40000000000 */
[----:B------:R-:W-:Y:S01]  /*47f0*/  IMAD.U32 R8, RZ, RZ, UR9 ;  /* 0x00000009ff087e24 */ /* 0x000fe2000f8e00ff */
[----:B------:R-:W-:Y:S01]  /*4800*/  UIADD3 UR9, UPT, UPT, UR13, 0x80, URZ ;  /* 0x000000800d097890 */ /* 0x000fe2000fffe0ff */
[----:B------:R-:W-:Y:S03]  /*4810*/  LOP3.LUT R27, R27, R0, RZ, 0x3c, !PT ;  /* 0x000000001b1b7212 */ /* 0x000fe600078e3cff */
[----:B------:R-:W-:Y:S02]  /*4820*/  @!P4 R2UR UR16, R8 ;  /* 0x000000000810c2ca */ /* 0x000fe400000e0000 */
[----:B------:R-:W-:Y:S01]  /*4830*/  IMAD.U32 R9, RZ, RZ, UR8 ;  /* 0x00000008ff097e24 */ /* 0x000fe2000f8e00ff */
[----:B------:R-:W-:Y:S01]  /*4840*/  @!UP1 UIADD3 UR8, UPT, UPT, UR15, 0x200, URZ ;  /* 0x000002000f089890 */ /* 0x000fe2000fffe0ff */
[----:B------:R-:W-:Y:S01]  /*4850*/  VOTEU.ALL UP1, P4 ;  /* 0x0000000000ff7886 */ /* 0x000fe20002020000 */
[----:B------:R-:W-:Y:S02]  /*4860*/  UPRMT UR15, UR37, 0x654, UR9 ;  /* 0x00000654250f7896 */ /* 0x000fe40008000009 */
[----:B------:R-:W-:Y:S11]  /*4870*/  @!P4 R2UR UR17, R9 ;  /* 0x000000000911c2ca */ /* 0x000ff600000e0000 */
[----:B------:R-:W-:Y:S02]  /*4880*/  @!UPT UIADD3 URZ, UPT, UPT, URZ, URZ, URZ ;  /* 0x000000fffffff290 */ /* 0x000fe4000fffe0ff */
[----:B------:R2:W-:Y:S01]  /*4890*/  @!UP1 UTMALDG.3D [UR8], [UR16], desc[UR18] ;  /* 0x00001208100095b4 */ /* 0x0005e20008011000 */
[----:B------:R2:W-:Y:S01]  /*48a0*/  @!P4 SYNCS.ARRIVE.TRANS64.RED.A0TR RZ, [UR13+0x80], R25 ;  /* 0x00008019ffffc9a7 */ /* 0x0005e2000830040d */
[----:B------:R-:W-:Y:S04]  /*48b0*/  UIADD3 UR13, UPT, UPT, UR14, 0x1, URZ ;  /* 0x000000010e0d7890 */ /* 0x000fe8000fffe0ff */
[----:B------:R-:W-:Y:S04]  /*48c0*/  UISETP.NE.AND UP1, UPT, UR13, 0x3, UPT ;  /* 0x000000030d00788c */ /* 0x000fe8000bf25270 */
[----:B------:R-:W-:Y:S02]  /*48d0*/  USEL UR14, URZ, 0x1, UP1 ;  /* 0x00000001ff0e7887 */ /* 0x000fe40008800000 */
[----:B------:R-:W-:Y:S02]  /*48e0*/  USEL UR13, UR13, URZ, UP1 ;  /* 0x000000ff0d0d7287 */ /* 0x000fe40008800000 */
[----:B------:R-:W-:Y:S02]  /*48f0*/  UPLOP3.LUT UP1, UPT, UPT, UPT, UPT, 0x80, 0x8 ;  /* 0x000000000008789c */ /* 0x000fe40003f2f070 */
[----:B------:R-:W-:Y:S01]  /*4900*/  LOP3.LUT R29, R29, UR14, RZ, 0x3c, !PT ;  /* 0x0000000e1d1d7c12 */ /* 0x000fe2000f8e3cff */
[----:B------:R-:W-:Y:S01]  /*4910*/  SYNCS.ARRIVE.TRANS64.RED.A1T0 RZ, [UR15], RZ ;  /* 0x000000ffffff79a7 */ /* 0x000fe2000810040f */
[----:B------:R-:W-:Y:S07]  /*4920*/  @P3 BRA `(.L_x_80) ;  /* 0xfffffff4001c3947 */ /* 0x000fee000383ffff */
[----:B------:R-:W-:Y:S01]  /*4930*/  UIADD3 UR7, UPT, UPT, UR7, 0x98, URZ ;  /* 0x0000009807077890 */ /* 0x000fe2000fffe0ff */
[----:B------:R-:W-:-:S03]  /*4940*/  SHF.L.U32 R2, R29, 0x1f, RZ ;  /* 0x0000001f1d027819 */ /* 0x000fc600000006ff */
[----:B------:R-:W-:-:S09]  /*4950*/  ULEA UR4, UR13, UR7, 0x3 ;  /* 0x000000070d047291 */ /* 0x000fd2000f8e18ff */
[----:B------:R-:W1:Y:S02]  /*4960*/  SYNCS.PHASECHK.TRANS64.TRYWAIT P0, [UR4], R2 ;  /* 0x00000002ff0075a7 */ /* 0x000e640008001104 */
[----:B-1----:R-:W-:Y:S05]  /*4970*/  @!P0 BRA `(.L_x_81) ;  /* 0x0000003400c48947 */ /* 0x002fea0003800000 */
.L_x_161:
        /* <DEDUP_REMOVED lines=9> */
.L_x_163:
[----:B------:R-:W-:-:S04]  /*4a10*/  UIADD3 UR5, UPT, UPT, UR5, 0x1, URZ ;  /* 0x0000000105057890 */ /* 0x000fc8000fffe0ff */
[----:B------:R-:W-:-:S04]  /*4a20*/  UISETP.NE.AND UP0, UPT, UR5, 0x3, UPT ;  /* 0x000000030500788c */ /* 0x000fc8000bf05270 */
[----:B------:R-:W-:Y:S02]  /*4a30*/  USEL UR4, URZ, 0x1, UP0 ;  /* 0x00000001ff047887 */ /* 0x000fe40008000000 */
[----:B------:R-:W-:-:S04]  /*4a40*/  USEL UR5, UR5, URZ, UP0 ;  /* 0x000000ff05057287 */ /* 0x000fc80008000000 */
[----:B------:R-:W-:Y:S01]  /*4a50*/  ULEA UR5, UR5, UR7, 0x3 ;  /* 0x0000000705057291 */ /* 0x000fe2000f8e18ff */
[----:B-1----:R-:W-:-:S04]  /*4a60*/  LOP3.LUT R2, R29, UR4, RZ, 0x3c, !PT ;  /* 0x000000041d027c12 */ /* 0x002fc8000f8e3cff */
[----:B------:R-:W-:Y:S01]  /*4a70*/  SHF.L.U32 R2, R2, 0x1f, RZ ;  /* 0x0000001f02027819 */ /* 0x000fe200000006ff */
[----:B------:R-:W-:-:S07]  /*4a80*/  IMAD.U32 R0, RZ, RZ, UR5 ;  /* 0x00000005ff007e24 */ /* 0x000fce000f8e00ff */
.L_x_83:
[----:B-1----:R1:W3:Y:S02]  /*4a90*/  SYNCS.PHASECHK.TRANS64.TRYWAIT P0, [R0+URZ], R2 ;  /* 0x00000002000075a7 */ /* 0x0022e400080011ff */
[----:B---3--:R-:W-:Y:S05]  /*4aa0*/  @!P0 NANOSLEEP.SYNCS 0x989680 ;  /* 0x009896800000895d */ /* 0x008fea0003900000 */
[----:B------:R-:W3:Y:S02]  /*4ab0*/  @!P0 SYNCS.PHASECHK.TRANS64 P0, [R0+URZ], R2 ;  /* 0x00000002000085a7 */ /* 0x000ee400080010ff */
[----:B--23--:R-:W-:Y:S05]  /*4ac0*/  @P0 EXIT ;  /* 0x000000000000094d */ /* 0x00cfea0003800000 */
[----:B------:R-:W-:Y:S05]  /*4ad0*/  BRA `(.L_x_83) ;  /* 0xfffffffc00ec7947 */ /* 0x000fea000383ffff */
.L_x_71:
[----:B------:R-:W-:-:S06]  /*4ae0*/  UISETP.GE.AND UP1, UPT, UR8, 0x4, UPT ;  /* 0x000000040800788c */ /* 0x000fcc000bf26270 */
[----:B------:R-:W-:-:S13]  /*4af0*/  PLOP3.LUT P0, PT, PT, PT, UP1, 0x80, 0x8 ;  /* 0x000000000008781c */ /* 0x000fda0003f0f018 */
[----:B------:R-:W-:Y:S05]  /*4b00*/  @!P0 EXIT ;  /* 0x000000000000894d */ /* 0x000fea0003800000 */
[----:B------:R-:W-:Y:S01]  /*4b10*/  BAR.SYNC.DEFER_BLOCKING 0x6, 0xa0 ;  /* 0x0182800000007b1d */ /* 0x000fe20000010000 */
[C---:B------:R-:W-:Y:S01]  /*4b20*/  IMAD.SHL.U32 R2, R93.reuse, 0x20, RZ ;  /* 0x000000205d027824 */ /* 0x040fe200078e00ff */
[C---:B------:R-:W-:Y:S01]  /*4b30*/  LOP3.LUT R94, R93.reuse, 0x2, RZ, 0xc0, !PT ;  /* 0x000000025d5e7812 */ /* 0x040fe200078ec0ff */
[C---:B------:R-:W-:Y:S01]  /*4b40*/  IMAD.SHL.U32 R99, R93.reuse, 0x4, RZ ;  /* 0x000000045d637824 */ /* 0x040fe200078e00ff */
[C---:B------:R-:W-:Y:S01]  /*4b50*/  LOP3.LUT R100, R93.reuse, 0x60, RZ, 0xc0, !PT ;  /* 0x000000605d647812 */ /* 0x040fe200078ec0ff */
[C---:B------:R-:W-:Y:S01]  /*4b60*/  IMAD.U32 R46, R93.reuse, 0x10000, RZ ;  /* 0x000100005d2e7824 */ /* 0x040fe200078e00ff */
[----:B------:R-:W-:Y:S02]  /*4b70*/  UMOV UR48, 0x400 ;  /* 0x0000040000307882 */ /* 0x000fe40000000000 */
[----:B------:R-:W1:Y:S01]  /*4b80*/  LDC R91, c[0x0][0x370] ;  /* 0x0000dc00ff5b7b82 */ /* 0x000e620000000800 */
[----:B------:R-:W-:Y:S01]  /*4b90*/  ULEA UR48, UR37, UR48, 0x18 ;  /* 0x0000003025307291 */ /* 0x000fe2000f8ec0ff */
[----:B------:R-:W-:Y:S01]  /*4ba0*/  LOP3.LUT R3, R2, 0xc0, RZ, 0xc0, !PT ;  /* 0x000000c002037812 */ /* 0x000fe200078ec0ff */
[----:B------:R-:W-:Y:S01]  /*4bb0*/  IMAD.MOV.U32 R45, RZ, RZ, RZ ;  /* 0x000000ffff2d7224 */ /* 0x000fe200078e00ff */
[----:B------:R-:W-:Y:S01]  /*4bc0*/  LOP3.LUT R93, R93, 0x4, RZ, 0xc0, !PT ;  /* 0x000000045d5d7812 */ /* 0x000fe200078ec0ff */
[----:B------:R-:W-:Y:S01]  /*4bd0*/  UIADD3 UR52, UPT, UPT, UR48, 0x200, URZ ;  /* 0x0000020030347890 */ /* 0x000fe2000fffe0ff */
[----:B------:R-:W-:-:S02]  /*4be0*/  LOP3.LUT R99, R3, 0x18, R99, 0xf8, !PT ;  /* 0x0000001803637812 */ /* 0x000fc400078ef863 */
[----:B------:R-:W-:Y:S01]  /*4bf0*/  CS2R R96, SRZ ;  /* 0x0000000000607805 */ /* 0x000fe2000001ff00 */
[----:B------:R-:W2:Y:S01]  /*4c00*/  LDC R42, c[0x0][0xb0c] ;  /* 0x0002c300ff2a7b82 */ /* 0x000ea20000000800 */
[----:B------:R-:W-:Y:S01]  /*4c10*/  LOP3.LUT R46, R46, 0x600000, RZ, 0xc0, !PT ;  /* 0x006000002e2e7812 */ /* 0x000fe200078ec0ff */
[----:B------:R-:W-:Y:S01]  /*4c20*/  IMAD.MOV.U32 R103, RZ, RZ, RZ ;  /* 0x000000ffff677224 */ /* 0x000fe200078e00ff */
[----:B------:R-:W-:Y:S01]  /*4c30*/  IADD3 R98, PT, PT, -R93, 0x2, RZ ;  /* 0x000000025d627810 */ /* 0x000fe20007ffe1ff */
[----:B------:R-:W-:Y:S01]  /*4c40*/  IMAD.MOV R94, RZ, RZ, -R94 ;  /* 0x000000ffff5e7224 */ /* 0x000fe200078e0a5e */
[----:B------:R-:W-:Y:S01]  /*4c50*/  LOP3.LUT R99, R99, 0xf20, R2, 0xf8, !PT ;  /* 0x00000f2063637812 */ /* 0x000fe200078ef802 */
[----:B------:R-:W-:Y:S01]  /*4c60*/  IMAD.MOV R93, RZ, RZ, -R93 ;  /* 0x000000ffff5d7224 */ /* 0x000fe200078e0a5d */
[----:B------:R-:W4:Y:S01]  /*4c70*/  LDCU.64 UR54, c[0x0][0x348] ;  /* 0x00006900ff3677ac */ /* 0x000f220008000a00 */
[----:B------:R-:W1:Y:S01]  /*4c80*/  LDC R89, c[0x0][0xb20] ;  /* 0x0002c800ff597b82 */ /* 0x000e620000000800 */
[----:B------:R-:W3:Y:S01]  /*4c90*/  LDS R0, [UR48+0x170] ;  /* 0x00017030ff007984 */ /* 0x000ee20008000800 */
[----:B------:R-:W-:Y:S01]  /*4ca0*/  IMAD.SHL.U32 R98, R98, 0x10, RZ ;  /* 0x0000001062627824 */ /* 0x000fe200078e00ff */
[----:B------:R-:W-:Y:S01]  /*4cb0*/  LEA R99, R99, UR52, 0x1 ;  /* 0x0000003463637c11 */ /* 0x000fe2000f8e08ff */
[----:B------:R-:W-:Y:S01]  /*4cc0*/  UMOV UR51, 0x1 ;  /* 0x0000000100337882 */ /* 0x000fe20000000000 */
[----:B------:R-:W-:Y:S01]  /*4cd0*/  UMOV UR56, URZ ;  /* 0x000000ff00387c82 */ /* 0x000fe20008000000 */
[----:B------:R-:W1:Y:S02]  /*4ce0*/  LDCU.64 UR38, c[0x0][0x888] ;  /* 0x00011100ff2677ac */ /* 0x000e640008000a00 */
[----:B------:R-:W1:Y:S01]  /*4cf0*/  LDC R41, c[0x0][0xb30] ;  /* 0x0002cc00ff297b82 */ /* 0x000e620000000800 */
[----:B------:R-:W1:Y:S01]  /*4d00*/  LDCU.64 UR44, c[0x0][0x890] ;  /* 0x00011200ff2c77ac */ /* 0x000e620008000a00 */
[----:B------:R-:W-:Y:S01]  /*4d10*/  UMOV UR50, URZ ;  /* 0x000000ff00327c82 */ /* 0x000fe20008000000 */
[----:B------:R-:W-:-:S05]  /*4d20*/  UMOV UR49, URZ ;  /* 0x000000ff00317c82 */ /* 0x000fca0008000000 */
[----:B------:R-:W1:Y:S08]  /*4d30*/  LDC.64 R84, c[0x0][0xb10] ;  /* 0x0002c400ff547b82 */ /* 0x000e700000000a00 */
[----:B------:R-:W1:Y:S08]  /*4d40*/  LDC.64 R38, c[0x0][0xb18] ;  /* 0x0002c600ff267b82 */ /* 0x000e700000000a00 */
[----:B------:R-:W1:Y:S08]  /*4d50*/  LDC.64 R36, c[0x0][0xb28] ;  /* 0x0002ca00ff247b82 */ /* 0x000e700000000a00 */
[----:B------:R-:W1:Y:S01]  /*4d60*/  LDC.64 R82, c[0x0][0x8b0] ;  /* 0x00022c00ff527b82 */ /* 0x000e620000000a00 */
[----:B---3--:R-:W-:-:S07]  /*4d70*/  IMAD.IADD R46, R0, 0x1, R46 ;  /* 0x00000001002e7824 */ /* 0x008fce00078e022e */
[----:B------:R-:W3:Y:S08]  /*4d80*/  LDC.64 R80, c[0x0][0x8a8] ;  /* 0x00022a00ff507b82 */ /* 0x000ef00000000a00 */
[----:B--2-4-:R-:W1:Y:S02]  /*4d90*/  LDC R90, c[0x0][0x374] ;  /* 0x0000dd00ff5a7b82 */ /* 0x014e640000000800 */
.L_x_114:
[C---:B------:R-:W-:Y:S02]  /*4da0*/  LEA R0, R103.reuse, UR48, 0x3 ;  /* 0x0000003067007c11 */ /* 0x040fe4000f8e18ff */
[----:B------:R-:W-:Y:S02]  /*4db0*/  SHF.L.U32 R2, R96, 0x1f, RZ ;  /* 0x0000001f60027819 */ /* 0x000fe400000006ff */
[----:B------:R-:W-:Y:S02]  /*4dc0*/  LEA R16, R103, UR48, 0x4 ;  /* 0x0000003067107c11 */ /* 0x000fe4000f8e20ff */
[----:B------:R-:W2:Y:S02]  /*4dd0*/  SYNCS.PHASECHK.TRANS64.TRYWAIT P0, [R0+URZ+0xc0], R2 ;  /* 0x0000c002000075a7 */ /* 0x000ea400080011ff */
[----:B--2---:R-:W-:Y:S05]  /*4de0*/  @!P0 BRA `(.L_x_84) ;  /* 0x0000003000d88947 */ /* 0x004fea0003800000 */
.L_x_164:
[----:B------:R-:W4:Y:S01]  /*4df0*/  LDC.64 R10, c[0x0][0xb10] ;  /* 0x0002c400ff0a7b82 */ /* 0x000f220000000a00 */
[----:B------:R-:W3:Y:S01]  /*4e00*/  LDS.128 R16, [R16+0x150] ;  /* 0x0001500010107984 */ /* 0x000ee20000000c00 */
[----:B-1----:R-:W-:Y:S01]  /*4e10*/  ISETP.NE.AND P1, PT, R41, 0x1, PT ;  /* 0x000000012900780c */ /* 0x002fe20003f25270 */
[----:B--2---:R-:W-:Y:S01]  /*4e20*/  VIADD R0, R0, 0xd0 ;  /* 0x000000d000007836 */ /* 0x004fe20000000000 */
[----:B------:R-:W-:Y:S04]  /*4e30*/  ISETP.GE.AND P0, PT, R40, 0x1, PT ;  /* 0x000000012800780c */ /* 0x000fe80003f06270 */
[----:B------:R-:W1:Y:S01]  /*4e40*/  LDC.64 R8, c[0x0][0xb18] ;  /* 0x0002c600ff087b82 */ /* 0x000e620000000a00 */
[----:B------:R-:W-:Y:S01]  /*4e50*/  PRMT R0, RZ, 0x654, R0 ;  /* 0x00000654ff007816 */ /* 0x000fe20000000000 */
[----:B------:R-:W-:Y:S01]  /*4e60*/  @!PT LDS RZ, [RZ] ;  /* 0x00000000fffff984 */ /* 0x000fe20000000800 */
[----:B------:R-:W-:Y:S01]  /*4e70*/  @!PT LDS RZ, [RZ] ;  /* 0x00000000fffff984 */ /* 0x000fe20000000800 */
[----:B------:R-:W-:Y:S01]  /*4e80*/  @!PT LDS RZ, [RZ] ;  /* 0x00000000fffff984 */ /* 0x000fe20000000800 */
[----:B------:R-:W-:Y:S01]  /*4e90*/  @!PT LDS RZ, [RZ] ;  /* 0x00000000fffff984 */ /* 0x000fe20000000800 */
[----:B------:R2:W-:Y:S06]  /*4ea0*/  MEMBAR.ALL.CTA ;  /* 0x0000000000007992 */ /* 0x0005ec0000008000 */
[----:B--2---:R-:W2:Y:S01]  /*4eb0*/  FENCE.VIEW.ASYNC.S ;  /* 0x00000000000073c6 */ /* 0x004ea20000000000 */
[----:B------:R-:W1:Y:S08]  /*4ec0*/  @!P1 LDC R12, c[0x0][0xb20] ;  /* 0x0002c800ff0c9b82 */ /* 0x000e700000000800 */
[----:B------:R-:W1:Y:S01]  /*4ed0*/  @!P1 LDC R7, c[0x0][0xb0c] ;  /* 0x0002c300ff079b82 */ /* 0x000e620000000800 */
[----:B--2---:R2:W-:Y:S01]  /*4ee0*/  SYNCS.ARRIVE.TRANS64.RED.A1T0 RZ, [R0+URZ], RZ ;  /* 0x000000ff00ff79a7 */ /* 0x0045e200081004ff */
[----:B---3--:R-:W-:Y:S04]  /*4ef0*/  LOP3.LUT P4, RZ, R18, 0x1, RZ, 0xc0, !PT ;  /* 0x0000000112ff7812 */ /* 0x008fe8000788c0ff */
[----:B------:R-:W-:Y:S09]  /*4f00*/  P2R R101, PR, RZ, 0x10 ;  /* 0x00000010ff657803 */ /* 0x000ff20000000000 */
[----:B------:R-:W-:Y:S02]  /*4f10*/  @P4 MOV R44, R16 ;  /* 0x00000010002c4202 */ /* 0x000fe40000000f00 */
[----:B------:R-:W-:Y:S01]  /*4f20*/  @P4 LOP3.LUT R43, R17, 0xffff, RZ, 0xc0, !PT ;  /* 0x0000ffff112b4812 */ /* 0x000fe200078ec0ff */
[----:B--2-4-:R-:W-:Y:S06]  /*4f30*/  @!P0 BRA `(.L_x_85) ;  /* 0x0000000000a48947 */ /* 0x014fec0003800000 */
[----:B------:R-:W-:Y:S01]  /*4f40*/  IMAD.HI.U32 R0, R90, R39, RZ ;  /* 0x000000275a007227 */ /* 0x000fe200078e00ff */
[----:B------:R-:W-:Y:S02]  /*4f50*/  ISETP.NE.AND P0, PT, R38, 0x1, PT ;  /* 0x000000012600780c */ /* 0x000fe40003f05270 */
[----:B------:R-:W-:Y:S01]  /*4f60*/  ISETP.NE.AND P2, PT, R40, 0x1, PT ;  /* 0x000000012800780c */ /* 0x000fe20003f45270 */
[----:B------:R-:W-:Y:S01]  /*4f70*/  IMAD.HI.U32 R4, R91, R84, RZ ;  /* 0x000000545b047227 */ /* 0x000fe200078e00ff */
[----:B------:R-:W-:Y:S02]  /*4f80*/  SHF.R.U32.HI R0, RZ, R89, R0 ;  /* 0x00000059ff007219 */ /* 0x000fe40000011600 */
[----:B------:R-:W-:Y:S01]  /*4f90*/  ISETP.NE.AND P3, PT, R42, 0x1, PT ;  /* 0x000000012a00780c */ /* 0x000fe20003f65270 */
[----:B------:R-:W-:Y:S01]  /*4fa0*/  IMAD.HI.U32 R6, R43, R39, RZ ;  /* 0x000000272b067227 */ /* 0x000fe200078e00ff */
[-C--:B------:R-:W-:Y:S02]  /*4fb0*/  SHF.R.U32.HI R4, RZ, R85.reuse, R4 ;  /* 0x00000055ff047219 */ /* 0x080fe40000011604 */
[----:B------:R-:W-:Y:S01]  /*4fc0*/  SEL R0, R90, R0, !P0 ;  /* 0x000000005a007207 */ /* 0x000fe20004000000 */
[----:B------:R-:W-:Y:S01]  /*4fd0*/  IMAD.HI.U32 R5, R44, R84, RZ ;  /* 0x000000542c057227 */ /* 0x000fe200078e00ff */
[----:B------:R-:W-:Y:S03]  /*4fe0*/  SEL R4, R91, R4, !P3 ;  /* 0x000000045b047207 */ /* 0x000fe60005800000 */
[-C--:B------:R-:W-:Y:S01]  /*4ff0*/  IMAD.HI.U32 R3, R0, R36.reuse, RZ ;  /* 0x0000002400037227 */ /* 0x080fe200078e00ff */
[----:B------:R-:W-:Y:S03]  /*5000*/  SHF.R.U32.HI R5, RZ, R85, R5 ;  /* 0x00000055ff057219 */ /* 0x000fe60000011605 */
[----:B------:R-:W-:Y:S01]  /*5010*/  IMAD.HI.U32 R2, R4, R36, RZ ;  /* 0x0000002404027227 */ /* 0x000fe200078e00ff */
[----:B------:R-:W-:Y:S02]  /*5020*/  @P2 SHF.R.U32.HI R0, RZ, R37, R3 ;  /* 0x00000025ff002219 */ /* 0x000fe40000011603 */
[----:B------:R-:W-:Y:S02]  /*5030*/  SHF.R.U32.HI R3, RZ, R89, R6 ;  /* 0x00000059ff037219 */ /* 0x000fe40000011606 */
[----:B------:R-:W-:Y:S01]  /*5040*/  @P2 SHF.R.U32.HI R4, RZ, R37, R2 ;  /* 0x00000025ff042219 */ /* 0x000fe20000011602 */
[----:B------:R-:W-:Y:S01]  /*5050*/  IMAD R0, R40, R0, RZ ;  /* 0x0000000028007224 */ /* 0x000fe200078e02ff */
[----:B------:R-:W-:Y:S02]  /*5060*/  SEL R3, R43, R3, !P0 ;  /* 0x000000032b037207 */ /* 0x000fe40004000000 */
[----:B------:R-:W-:Y:S01]  /*5070*/  SEL R2, R44, R5, !P3 ;  /* 0x000000052c027207 */ /* 0x000fe20005800000 */
[----:B------:R-:W-:Y:S01]  /*5080*/  IMAD R5, R40, R4, RZ ;  /* 0x0000000428057224 */ /* 0x000fe200078e02ff */
[C---:B------:R-:W-:Y:S01]  /*5090*/  ISETP.GE.AND P0, PT, R3.reuse, R0, PT ;  /* 0x000000000300720c */ /* 0x040fe20003f06270 */
[C---:B------:R-:W-:Y:S03]  /*50a0*/  IMAD.HI.U32 R0, R3.reuse, R36, RZ ;  /* 0x0000002403007227 */ /* 0x040fe600078e00ff */
[C---:B------:R-:W-:Y:S02]  /*50b0*/  ISETP.GE.OR P0, PT, R2.reuse, R5, P0 ;  /* 0x000000050200720c */ /* 0x040fe40000706670 */
[----:B------:R-:W-:Y:S04]  /*50c0*/  SHF.R.U32.HI R0, RZ, R37, R0 ;  /* 0x00000025ff007219 */ /* 0x000fe80000011600 */
[C---:B------:R-:W-:Y:S05]  /*50d0*/  SEL R6, R3.reuse, R0, !P2 ;  /* 0x0000000003067207 */ /* 0x040fea0005000000 */
        /* <DEDUP_REMOVED lines=14> */
[----:B------:R-:W-:Y:S07]  /*51c0*/  IMAD R43, R3, R38, R43 ;  /* 0x00000026032b7224 */ /* 0x000fee00078e022b */
.L_x_85:
[----:B-1----:R-:W-:Y:S01]  /*51d0*/  @!P1 ISETP.NE.AND P0, PT, R8, 0x1, PT ;  /* 0x000000010800980c */ /* 0x002fe20003f05270 */
[----:B------:R-:W-:Y:S01]  /*51e0*/  @!P1 IMAD.HI.U32 R0, R44, R10, RZ ;  /* 0x0000000a2c009227 */ /* 0x000fe200078e00ff */
[----:B------:R-:W-:Y:S01]  /*51f0*/  @!P1 ISETP.NE.AND P2, PT, R7, 0x1, PT ;  /* 0x000000010700980c */ /* 0x000fe20003f45270 */
[----:B------:R-:W-:Y:S01]  /*5200*/  ULOP3.LUT UP0, URZ, UR52, 0x1b0, URZ, 0xc0, !UPT ;  /* 0x000001b034ff7892 */ /* 0x000fe2000f80c0ff */
[----:B------:R-:W-:Y:S01]  /*5210*/  R2UR UR42, R15 ;  /* 0x000000000f2a72ca */ /* 0x000fe200000e0000 */
[----:B------:R-:W-:Y:S01]  /*5220*/  @!P1 IMAD.HI.U32 R2, R43, R9, RZ ;  /* 0x000000092b029227 */ /* 0x000fe200078e00ff */
[----:B------:R-:W-:Y:S02]  /*5230*/  @!P1 SHF.R.U32.HI R0, RZ, R11, R0 ;  /* 0x0000000bff009219 */ /* 0x000fe40000011600 */
[----:B------:R-:W-:Y:S01]  /*5240*/  R2UR UR41, R14 ;  /* 0x000000000e2972ca */ /* 0x000fe200000e0000 */
[----:B------:R-:W-:Y:S01]  /*5250*/  VIADD R103, R103, 0x1 ;  /* 0x0000000167677836 */ /* 0x000fe20000000000 */
[----:B------:R-:W-:Y:S02]  /*5260*/  @!P1 SHF.R.U32.HI R2, RZ, R12, R2 ;  /* 0x0000000cff029219 */ /* 0x000fe40000011602 */
[----:B------:R-:W-:Y:S02]  /*5270*/  @!P1 SEL R3, R44, R0, !P2 ;  /* 0x000000002c039207 */ /* 0x000fe40005000000 */
[----:B------:R-:W-:Y:S02]  /*5280*/  @!P1 SEL R2, R43, R2, !P0 ;  /* 0x000000022b029207 */ /* 0x000fe40004000000 */
[----:B------:R-:W-:Y:S01]  /*5290*/  @P4 SHF.R.U32.HI R95, RZ, 0x10, R17 ;  /* 0x00000010ff5f4819 */ /* 0x000fe20000011611 */
[----:B------:R-:W-:Y:S02]  /*52a0*/  USHF.L.U32 UR42, UR42, 0x7, URZ ;  /* 0x000000072a2a7899 */ /* 0x000fe400080006ff */
[----:B------:R-:W-:Y:S02]  /*52b0*/  @!P1 IMAD.IADD R0, R2, 0x1, -R3 ;  /* 0x0000000102009824 */ /* 0x000fe400078e0a03 */
[----:B------:R-:W-:Y:S01]  /*52c0*/  @!P1 IMAD.IADD R2, R3, 0x1, -R2 ;  /* 0x0000000103029824 */ /* 0x000fe200078e0a02 */
[----:B------:R-:W-:Y:S01]  /*52d0*/  USHF.L.U32 UR41, UR41, 0x6, URZ ;  /* 0x0000000629297899 */ /* 0x000fe200080006ff */
[----:B------:R-:W-:Y:S02]  /*52e0*/  @!P1 IMAD R44, R0, R7, R44 ;  /* 0x00000007002c9224 */ /* 0x000fe400078e022c */
[----:B------:R-:W-:Y:S01]  /*52f0*/  @!P1 IMAD R43, R2, R8, R43 ;  /* 0x00000008022b9224 */ /* 0x000fe200078e022b */
[----:B------:R-:W-:Y:S08]  /*5300*/  BRA.U !UP0, `(.L_x_86) ;  /* 0x00000001087c7547 */ /* 0x000ff0000b800000 */
[----:B------:R-:W1:Y:S01]  /*5310*/  LDCU.64 UR8, c[0x4][0x80] ;  /* 0x01001000ff0877ac */ /* 0x000e620008000a00 */
[----:B------:R-:W-:Y:S01]  /*5320*/  MOV R2, 0x0 ;  /* 0x0000000000027802 */ /* 0x000fe20000000f00 */
[----:B------:R-:W-:Y:S02]  /*5330*/  HFMA2 R12, -RZ, RZ, 0, 5.9604644775390625e-08 ;  /* 0x00000001ff0c7431 */ /* 0x000fe400000001ff */
[----:B------:R-:W-:Y:S01]  /*5340*/  IMAD.MOV.U32 R8, RZ, RZ, 0x70 ;  /* 0x00000070ff087424 */ /* 0x000fe200078e00ff */
[----:B------:R2:W3:Y:S01]  /*5350*/  LDC.64 R14, c[0x4][R2] ;  /* 0x01000000020e7b82 */ /* 0x0004e20000000a00 */
[----:B------:R-:W4:Y:S01]  /*5360*/  LDCU.64 UR6, c[0x4][0x88] ;  /* 0x01001100ff0677ac */ /* 0x000f220008000a00 */
[----:B------:R-:W-:Y:S01]  /*5370*/  IMAD.MOV.U32 R13, RZ, RZ, RZ ;  /* 0x000000ffff0d7224 */ /* 0x000fe200078e00ff */
[----:B------:R-:W2:Y:S01]  /*5380*/  LDCU.64 UR4, c[0x4][0x8] ;  /* 0x01000100ff0477ac */ /* 0x000ea20008000a00 */
[----:B-1----:R-:W-:Y:S01]  /*5390*/  MOV R5, UR9 ;  /* 0x0000000900057c02 */ /* 0x002fe20008000f00 */
[----:B------:R-:W-:Y:S01]  /*53a0*/  IMAD.U32 R4, RZ, RZ, UR8 ;  /* 0x00000008ff047e24 */ /* 0x000fe2000f8e00ff */
[----:B----4-:R-:W-:Y:S01]  /*53b0*/  MOV R7, UR7 ;  /* 0x0000000700077c02 */ /* 0x010fe20008000f00 */
[----:B------:R-:W-:Y:S01]  /*53c0*/  IMAD.U32 R6, RZ, RZ, UR6 ;  /* 0x00000006ff067e24 */ /* 0x000fe2000f8e00ff */
[----:B--2---:R-:W-:Y:S01]  /*53d0*/  MOV R11, UR5 ;  /* 0x00000005000b7c02 */ /* 0x004fe20008000f00 */
[----:B------:R-:W-:Y:S02]  /*53e0*/  IMAD.U32 R10, RZ, RZ, UR4 ;  /* 0x00000004ff0a7e24 */ /* 0x000fe4000f8e00ff */
[----:B------:R-:W-:Y:S07]  /*53f0*/  LEPC R20, `(.L_x_87) ;  /* 0x000000001014794e */ /* 0x000fee0000000000 */
[----:B---3-5:R-:W-:Y:S05]  /*5400*/  CALL.ABS.NOINC R14 ;  /* 0x000000000e007343 */ /* 0x028fea0003c00000 */
.L_x_87:
[----:B------:R-:W1:Y:S01]  /*5410*/  LDCU.64 UR8, c[0x4][0x80] ;  /* 0x01001000ff0877ac */ /* 0x000e620008000a00 */
[----:B------:R-:W2:Y:S01]  /*5420*/  LDC.64 R2, c[0x4][R2] ;  /* 0x0100000002027b82 */ /* 0x000ea20000000a00 */
[----:B------:R-:W-:Y:S02]  /*5430*/  HFMA2 R12, -RZ, RZ, 0, 5.9604644775390625e-08 ;  /* 0x00000001ff0c7431 */ /* 0x000fe400000001ff */
[----:B------:R-:W-:Y:S02]  /*5440*/  IMAD.MOV.U32 R8, RZ, RZ, 0x70 ;  /* 0x00000070ff087424 */ /* 0x000fe400078e00ff */
[----:B------:R-:W-:Y:S01]  /*5450*/  IMAD.MOV.U32 R13, RZ, RZ, RZ ;  /* 0x000000ffff0d7224 */ /* 0x000fe200078e00ff */
[----:B------:R-:W3:Y:S01]  /*5460*/  LDCU.64 UR6, c[0x4][0x88] ;  /* 0x01001100ff0677ac */ /* 0x000ee20008000a00 */
[----:B------:R-:W4:Y:S01]  /*5470*/  LDCU.64 UR4, c[0x4][0x8] ;  /* 0x01000100ff0477ac */ /* 0x000f220008000a00 */
[----:B-1----:R-:W-:Y:S02]  /*5480*/  MOV R4, UR8 ;  /* 0x0000000800047c02 */ /* 0x002fe40008000f00 */
[----:B------:R-:W-:Y:S02]  /*5490*/  MOV R5, UR9 ;  /* 0x0000000900057c02 */ /* 0x000fe40008000f00 */
[----:B---3--:R-:W-:Y:S01]  /*54a0*/  MOV R7, UR7 ;  /* 0x0000000700077c02 */ /* 0x008fe20008000f00 */
[----:B------:R-:W-:Y:S01]  /*54b0*/  IMAD.U32 R6, RZ, RZ, UR6 ;  /* 0x00000006ff067e24 */ /* 0x000fe2000f8e00ff */
[----:B----4-:R-:W-:Y:S01]  /*54c0*/  MOV R11, UR5 ;  /* 0x00000005000b7c02 */ /* 0x010fe20008000f00 */
[----:B------:R-:W-:Y:S02]  /*54d0*/  IMAD.U32 R10, RZ, RZ, UR4 ;  /* 0x00000004ff0a7e24 */ /* 0x000fe4000f8e00ff */
[----:B------:R-:W-:Y:S07]  /*54e0*/  LEPC R20, `(.L_x_86) ;  /* 0x000000001014794e */ /* 0x000fee0000000000 */
[----:B--2---:R-:W-:Y:S05]  /*54f0*/  CALL.ABS.NOINC R2 ;  /* 0x0000000002007343 */ /* 0x004fea0003c00000 */
.L_x_86:
[----:B------:R-:W-:Y:S01]  /*5500*/  ISETP.NE.U32.AND P4, PT, R82, RZ, PT ;  /* 0x000000ff5200720c */ /* 0x000fe20003f85070 */
[----:B------:R-:W-:Y:S01]  /*5510*/  UISETP.NE.AND UP2, UPT, UR53, URZ, UPT ;  /* 0x000000ff3500728c */ /* 0x000fe2000bf45270 */
[----:B------:R-:W-:Y:S01]  /*5520*/  ISETP.NE.U32.AND P2, PT, RZ, UR38, PT ;  /* 0x00000026ff007c0c */ /* 0x000fe2000bf45070 */
[----:B------:R-:W-:Y:S01]  /*5530*/  UISETP.NE.U32.AND UP1, UPT, UR44, URZ, UPT ;  /* 0x000000ff2c00728c */ /* 0x000fe2000bf25070 */
[----:B------:R-:W-:Y:S01]  /*5540*/  ISETP.NE.AND.EX P4, PT, R83, RZ, PT, P4 ;  /* 0x000000ff5300720c */ /* 0x000fe20003f85340 */
[----:B------:R-:W-:Y:S01]  /*5550*/  UPLOP3.LUT UP0, UPT, UPT, UPT, UPT, 0x40, 0x4 ;  /* 0x000000000004789c */ /* 0x000fe20003f0e870 */
[----:B------:R-:W-:Y:S01]  /*5560*/  ISETP.NE.AND.EX P2, PT, RZ, UR39, PT, P2 ;  /* 0x00000027ff007c0c */ /* 0x000fe2000bf45320 */
[----:B------:R-:W-:Y:S01]  /*5570*/  UISETP.NE.AND.EX UP1, UPT, UR45, URZ, UPT, UP1 ;  /* 0x000000ff2d00728c */ /* 0x000fe2000bf25310 */
[----:B------:R-:W-:Y:S04]  /*5580*/  PLOP3.LUT P1, PT, PT, PT, UP2, 0x80, 0x8 ;  /* 0x000000000008781c */ /* 0x000fe80003f2f028 */
[----:B------:R-:W-:Y:S06]  /*5590*/  @UP2 UPLOP3.LUT UP0, UPT, UPT, UPT, UP1, 0x80, 0x8 ;  /* 0x000000000008289c */ /* 0x000fec0003f0f010 */
[----:B------:R-:W-:Y:S01]  /*55a0*/  PLOP3.LUT P0, PT, PT, PT, UP0, 0x80, 0x8 ;  /* 0x000000000008781c */ /* 0x000fe20003f0f008 */
[----:B------:R-:W-:Y:S01]  /*55b0*/  @!UPT UIADD3 URZ, UPT, UPT, URZ, URZ, URZ ;  /* 0x000000fffffff290 */ /* 0x000fe2000fffe0ff */
[----:B------:R-:W-:Y:S11]  /*55c0*/  BRA.U !UP1, `(.L_x_88) ;  /* 0x0000000109387547 */ /* 0x000ff6000b800000 */
[----:B------:R-:W-:Y:S01]  /*55d0*/  UISETP.NE.U32.AND UP0, UPT, UR38, URZ, UPT ;  /* 0x000000ff2600728c */ /* 0x000fe2000bf05070 */
[----:B------:R-:W-:Y:S02]  /*55e0*/  HFMA2 R0, -RZ, RZ, 0, 5.9604644775390625e-08 ;  /* 0x00000001ff007431 */ /* 0x000fe400000001ff */
[----:B------:R-:W-:Y:S01]  /*55f0*/  IMAD.MOV.U32 R88, RZ, RZ, 0x1 ;  /* 0x00000001ff587424 */ /* 0x000fe200078e00ff */
[----:B------:R-:W-:Y:S06]  /*5600*/  UISETP.NE.AND.EX UP0, UPT, UR39, URZ, UPT, UP0 ;  /* 0x000000ff2700728c */ /* 0x000fec000bf05300 */
[----:B------:R-:W-:Y:S05]  /*5610*/  PLOP3.LUT P3, PT, PT, PT, UP0, 0x80, 0x8 ;  /* 0x000000000008781c */ /* 0x000fea0003f6f008 */
[----:B------:R-:W1:Y:S01]  /*5620*/  @UP0 LDCU.64 UR6, c[0x0][0x888] ;  /* 0x00011100ff0607ac */ /* 0x000e620008000a00 */
[----:B------:R-:W-:Y:S07]  /*5630*/  @UP0 UIMAD UR4, UR36, UR44, URZ ;  /* 0x0000002c240402a4 */ /* 0x000fee000f8e02ff */
[----:B------:R-:W-:Y:S01]  /*5640*/  @!P3 PRMT R88, R0, 0x7610, R88 ;  /* 0x000076100058b816 */ /* 0x000fe20000000058 */
[----:B-1----:R-:W-:Y:S03]  /*5650*/  @UP0 UIMAD.WIDE UR6, UR4, 0x4, UR6 ;  /* 0x00000004040608a5 */ /* 0x002fe6000f8e0206 */
[----:B------:R-:W1:Y:S03]  /*5660*/  @!UP0 LDCU UR4, c[0x0][0x880] ;  /* 0x00011000ff0487ac */ /* 0x000e660008000800 */
[----:B------:R-:W-:Y:S01]  /*5670*/  IMAD.U32 R2, RZ, RZ, UR6 ;  /* 0x00000006ff027e24 */ /* 0x000fe2000f8e00ff */
[----:B------:R-:W-:Y:S05]  /*5680*/  MOV R3, UR7 ;  /* 0x0000000700037c02 */ /* 0x000fea0008000f00 */
[----:B-----5:R2:W5:Y:S02]  /*5690*/  @P3 LDG.E R49, desc[UR46][R2.64] ;  /* 0x0000002e02313981 */ /* 0x020564000c1e1900 */
[----:B-12---:R-:W-:Y:S02]  /*56a0*/  @!P3 IMAD.U32 R49, RZ, RZ, UR4 ;  /* 0x00000004ff31be24 */ /* 0x006fe4000f8e00ff */
.L_x_88:
[----:B------:R-:W-:Y:S05]  /*56b0*/  @!P4 BRA `(.L_x_89) ;  /* 0x000000000020c947 */ /* 0x000fea0003800000 */
[----:B------:R-:W-:Y:S04]  /*56c0*/  ISETP.NE.U32.AND P3, PT, R80, RZ, PT ;  /* 0x000000ff5000720c */ /* 0x000fe80003f65070 */
[----:B------:R-:W-:Y:S11]  /*56d0*/  ISETP.NE.AND.EX P3, PT, R81, RZ, PT, P3 ;  /* 0x000000ff5100720c */ /* 0x000ff60003f65330 */
[----:B------:R-:W-:Y:S02]  /*56e0*/  @!UPT UIADD3 URZ, UPT, UPT, URZ, URZ, URZ ;  /* 0x000000fffffff290 */ /* 0x000fe4000fffe0ff */
[----:B------:R-:W1:Y:S01]  /*56f0*/  @P3 LDC.64 R2, c[0x0][0x8a8] ;  /* 0x00022a00ff023b82 */ /* 0x000e620000000a00 */
[----:B------:R-:W-:Y:S04]  /*5700*/  @P3 IMAD R0, R82, UR36, RZ ;  /* 0x0000002452003c24 */ /* 0x000fe8000f8e02ff */
[----:B-1----:R-:W-:Y:S05]  /*5710*/  @P3 IMAD.WIDE R2, R0, 0x4, R2 ;  /* 0x0000000400023825 */ /* 0x002fea00078e0202 */
[----:B-----5:R1:W5:Y:S02]  /*5720*/  @P3 LDG.E R47, desc[UR46][R2.64] ;  /* 0x0000002e022f3981 */ /* 0x020364000c1e1900 */
[----:B-1----:R-:W2:Y:S02]  /*5730*/  @!P3 LDC R47, c[0x0][0x8a0] ;  /* 0x00022800ff2fbb82 */ /* 0x002ea40000000800 */
.L_x_89:
[----:B-----5:R-:W-:Y:S01]  /*5740*/  FSETP.NEU.AND P3, PT, R49, RZ, PT ;  /* 0x000000ff3100720b */ /* 0x020fe20003f6d000 */
[----:B------:R-:W-:Y:S01]  /*5750*/  ULOP3.LUT UR4, UR51, 0x1, URZ, 0x3c, !UPT ;  /* 0x0000000133047892 */ /* 0x000fe2000f8e3cff */
[----:B------:R-:W-:Y:S01]  /*5760*/  SEL R4, RZ, 0xffffffff, P2 ;  /* 0xffffffffff047807 */ /* 0x000fe20001000000 */
[----:B------:R-:W-:Y:S01]  /*5770*/  IMAD.U32 R72, RZ, RZ, UR56 ;  /* 0x00000038ff487e24 */ /* 0x000fe2000f8e00ff */
[----:B------:R-:W-:Y:S01]  /*5780*/  @P1 LOP3.LUT P2, RZ, R88, 0xff, RZ, 0xc0, !PT ;  /* 0x000000ff58ff1812 */ /* 0x000fe2000784c0ff */
[----:B------:R-:W-:Y:S01]  /*5790*/  IMAD.SHL.U32 R106, R94, 0x10, RZ ;  /* 0x000000105e6a7824 */ /* 0x000fe200078e00ff */
[----:B------:R-:W-:Y:S01]  /*57a0*/  @P1 SEL R0, RZ, 0xffffffff, P3 ;  /* 0xffffffffff001807 */ /* 0x000fe20001800000 */
[----:B------:R-:W-:Y:S01]  /*57b0*/  IMAD.U32 R107, RZ, RZ, UR4 ;  /* 0x00000004ff6b7e24 */ /* 0x000fe2000f8e00ff */
[----:B------:R-:W-:Y:S01]  /*57c0*/  LEA R73, R45, UR48, 0x3 ;  /* 0x000000302d497c11 */ /* 0x000fe2000f8e18ff */
[----:B------:R-:W-:Y:S01]  /*57d0*/  IMAD.SHL.U32 R72, R72, 0x2000, RZ ;  /* 0x0000200048487824 */ /* 0x000fe200078e00ff */
[----:B------:R-:W-:Y:S01]  /*57e0*/  @P0 SEL R0, R4, R0, !P2 ;  /* 0x0000000004000207 */ /* 0x000fe20005000000 */
[----:B------:R-:W-:Y:S01]  /*57f0*/  IMAD.SHL.U32 R105, R93, 0x10, RZ ;  /* 0x000000105d697824 */ /* 0x000fe200078e00ff */
[----:B------:R-:W-:Y:S01]  /*5800*/  PLOP3.LUT P2, PT, PT, PT, UP1, 0x80, 0x8 ;  /* 0x000000000008781c */ /* 0x000fe20003f4f018 */
[----:B------:R-:W-:Y:S01]  /*5810*/  IMAD.IADD R67, R99, 0x1, R72 ;  /* 0x0000000163437824 */ /* 0x000fe200078e0248 */
[----:B------:R-:W-:Y:S01]  /*5820*/  @P1 LOP3.LUT R0, R0, 0x1, RZ, 0xc0, !PT ;  /* 0x0000000100001812 */ /* 0x000fe200078ec0ff */
[----:B------:R-:W-:Y:S01]  /*5830*/  BSSY B1, `(.L_x_90) ;  /* 0x0000039000017945 */ /* 0x000fe20003800000 */
[----:B------:R-:W-:Y:S01]  /*5840*/  LOP3.LUT P4, R102, R88, 0xff, RZ, 0xc0, !PT ;  /* 0x000000ff58667812 */ /* 0x000fe2000788c0ff */
[----:B------:R-:W-:Y:S01]  /*5850*/  IMAD.IADD R66, R67, 0x1, R106 ;  /* 0x0000000143427824 */ /* 0x000fe200078e026a */
[----:B------:R-:W-:Y:S01]  /*5860*/  ISETP.NE.U32.OR P5, PT, R0, 0x1, !P1 ;  /* 0x000000010000780c */ /* 0x000fe20004fa5470 */
[----:B------:R-:W-:Y:S01]  /*5870*/  IMAD.U32 R0, RZ, RZ, UR56 ;  /* 0x00000038ff007e24 */ /* 0x000fe2000f8e00ff */
[----:B------:R-:W-:Y:S01]  /*5880*/  SEL R3, RZ, 0xffffffff, P3 ;  /* 0xffffffffff037807 */ /* 0x000fe20001800000 */
[----:B------:R-:W-:Y:S01]  /*5890*/  IMAD.MOV.U32 R75, RZ, RZ, 0x1 ;  /* 0x00000001ff4b7424 */ /* 0x000fe200078e00ff */
[----:B------:R-:W-:Y:S01]  /*58a0*/  P2R R104, PR, RZ, 0x20 ;  /* 0x00000020ff687803 */ /* 0x000fe20000000000 */
[----:B------:R-:W-:Y:S01]  /*58b0*/  IMAD R48, R45, 0x40, R46 ;  /* 0x000000402d307824 */ /* 0x000fe200078e022e */
[----:B------:R-:W-:Y:S01]  /*58c0*/  LEA R0, R0, UR48, 0x3 ;  /* 0x0000003000007c11 */ /* 0x000fe2000f8e18ff */
[----:B------:R-:W-:Y:S01]  /*58d0*/  IMAD.U32 R74, RZ, RZ, UR56 ;  /* 0x00000038ff4a7e24 */ /* 0x000fe2000f8e00ff */
[----:B------:R-:W-:Y:S02]  /*58e0*/  @P2 SEL R3, R4, R3, !P4 ;  /* 0x0000000304032207 */ /* 0x000fe40006000000 */
[----:B------:R-:W-:Y:S02]  /*58f0*/  CS2R R78, SRZ ;  /* 0x00000000004e7805 */ /* 0x000fe4000001ff00 */
[----:B------:R-:W-:Y:S02]  /*5900*/  CS2R R76, SRZ ;  /* 0x00000000004c7805 */ /* 0x000fe4000001ff00 */
[----:B------:R-:W-:Y:S02]  /*5910*/  CS2R R70, SRZ ;  /* 0x0000000000467805 */ /* 0x000fe4000001ff00 */
[----:B------:R-:W-:Y:S02]  /*5920*/  LOP3.LUT R3, R3, 0x1, RZ, 0xc0, !PT ;  /* 0x0000000103037812 */ /* 0x000fe400078ec0ff */
[----:B------:R-:W-:Y:S02]  /*5930*/  CS2R R68, SRZ ;  /* 0x0000000000447805 */ /* 0x000fe4000001ff00 */
[----:B------:R-:W-:Y:S02]  /*5940*/  @P5 SHF.L.U32 R2, R107, 0x1f, RZ ;  /* 0x0000001f6b025819 */ /* 0x000fe400000006ff */
[----:B------:R-:W-:Y:S02]  /*5950*/  CS2R R62, SRZ ;  /* 0x00000000003e7805 */ /* 0x000fe4000001ff00 */
[----:B------:R-:W-:Y:S02]  /*5960*/  ISETP.NE.U32.AND P2, PT, R3, 0x1, PT ;  /* 0x000000010300780c */ /* 0x000fe40003f45070 */
[----:B------:R-:W-:Y:S01]  /*5970*/  CS2R R60, SRZ ;  /* 0x00000000003c7805 */ /* 0x000fe2000001ff00 */
[----:B------:R1:W3:Y:S01]  /*5980*/  @P5 SYNCS.PHASECHK.TRANS64.TRYWAIT P1, [R0+URZ+0x80], R2 ;  /* 0x00008002000055a7 */ /* 0x0002e200080211ff */
[----:B------:R-:W-:Y:S02]  /*5990*/  CS2R R58, SRZ ;  /* 0x00000000003a7805 */ /* 0x000fe4000001ff00 */
[----:B------:R-:W-:Y:S02]  /*59a0*/  P2R R108, PR, RZ, 0x4 ;  /* 0x00000004ff6c7803 */ /* 0x000fe40000000000 */
[----:B------:R-:W-:Y:S01]  /*59b0*/  CS2R R56, SRZ ;  /* 0x0000000000387805 */ /* 0x000fe2000001ff00 */
[----:B------:R-:W-:Y:S02]  /*59c0*/  IMAD.IADD R65, R67, 0x1, R105 ;  /* 0x0000000143417824 */ /* 0x000fe400078e0269 */
[----:B------:R-:W-:Y:S01]  /*59d0*/  IMAD.IADD R64, R98, 0x1, R66 ;  /* 0x0000000162407824 */ /* 0x000fe200078e0242 */
[----:B-1----:R-:W-:Y:S04]  /*59e0*/  SHF.L.U32 R2, R97, 0x1f, RZ ;  /* 0x0000001f61027819 */ /* 0x002fe800000006ff */
[----:B------:R1:W4:Y:S01]  /*59f0*/  SYNCS.PHASECHK.TRANS64.TRYWAIT P0, [R73+URZ+0xe0], R2 ;  /* 0x0000e002490075a7 */ /* 0x00032200080011ff */
[----:B---3--:R-:W-:Y:S01]  /*5a00*/  @P5 SEL R75, RZ, 0x1, !P1 ;  /* 0x00000001ff4b5807 */ /* 0x008fe20004800000 */
[----:B-1----:R-:W-:Y:S06]  /*5a10*/  @!P5 BRA `(.L_x_91) ;  /* 0x000000000068d947 */ /* 0x002fec0003800000 */
[----:B------:R-:W-:Y:S01]  /*5a20*/  ISETP.NE.AND P1, PT, R75, RZ, PT ;  /* 0x000000ff4b00720c */ /* 0x000fe20003f25270 */
[----:B------:R-:W-:Y:S01]  /*5a30*/  BSSY B0, `(.L_x_92) ;  /* 0x000000d000007945 */ /* 0x000fe20003800000 */
[----:B------:R-:W-:Y:S02]  /*5a40*/  CS2R R58, SRZ ;  /* 0x00000000003a7805 */ /* 0x000fe4000001ff00 */
[----:B------:R-:W-:Y:S02]  /*5a50*/  CS2R R56, SRZ ;  /* 0x0000000000387805 */ /* 0x000fe4000001ff00 */
[----:B------:R-:W-:Y:S02]  /*5a60*/  CS2R R62, SRZ ;  /* 0x00000000003e7805 */ /* 0x000fe4000001ff00 */
[----:B------:R-:W-:Y:S02]  /*5a70*/  CS2R R60, SRZ ;  /* 0x00000000003c7805 */ /* 0x000fe4000001ff00 */
[----:B------:R-:W-:Y:S02]  /*5a80*/  CS2R R70, SRZ ;  /* 0x0000000000467805 */ /* 0x000fe4000001ff00 */
[----:B------:R-:W-:Y:S02]  /*5a90*/  CS2R R68, SRZ ;  /* 0x0000000000447805 */ /* 0x000fe4000001ff00 */
[----:B------:R-:W-:Y:S02]  /*5aa0*/  CS2R R78, SRZ ;  /* 0x00000000004e7805 */ /* 0x000fe4000001ff00 */
[----:B------:R-:W-:Y:S01]  /*5ab0*/  CS2R R76, SRZ ;  /* 0x00000000004c7805 */ /* 0x000fe2000001ff00 */
[----:B------:R-:W-:Y:S06]  /*5ac0*/  @P1 BRA `(.L_x_93) ;  /* 0x00000000000c1947 */ /* 0x000fec0003800000 */
[----:B------:R-:W-:Y:S04]  /*5ad0*/  SHF.L.U32 R3, R107, 0x1f, RZ ;  /* 0x0000001f6b037819 */ /* 0x000fe800000006ff */
[----:B------:R-:W1:Y:S02]  /*5ae0*/  SYNCS.PHASECHK.TRANS64.TRYWAIT P1, [R0+URZ+0x80], R3 ;  /* 0x00008003000075a7 */ /* 0x000e6400080211ff */
[----:B-1----:R-:W-:Y:S05]  /*5af0*/  @!P1 BRA `(.L_x_94) ;  /* 0x0000002400a89947 */ /* 0x002fea0003800000 */
.L_x_93:
[----:B------:R-:W-:Y:S05]  /*5b00*/  BSYNC B0 ;  /* 0x0000000000007941 */ /* 0x000fea0003800000 */
.L_x_92:
[----:B------:R-:W-:Y:S01]  /*5b10*/  ISETP.NE.AND P1, PT, R108, RZ, PT ;  /* 0x000000ff6c00720c */ /* 0x000fe20003f25270 */
[----:B------:R-:W-:Y:S04]  /*5b20*/  UIADD3 UR5, UPT, UPT, UR56, 0x1, URZ ;  /* 0x0000000138057890 */ /* 0x000fe8000fffe0ff */
[----:B------:R-:W-:Y:S04]  /*5b30*/  UISETP.NE.AND UP0, UPT, UR5, 0x3, UPT ;  /* 0x000000030500788c */ /* 0x000fe8000bf05270 */
[----:B------:R-:W-:Y:S02]  /*5b40*/  USEL UR4, URZ, 0x1, UP0 ;  /* 0x00000001ff047887 */ /* 0x000fe40008000000 */
[----:B------:R-:W-:Y:S02]  /*5b50*/  USEL UR5, UR5, URZ, UP0 ;  /* 0x000000ff05057287 */ /* 0x000fe40008000000 */
[----:B------:R3:W1:Y:S02]  /*5b60*/  @P1 LDS.128 R56, [R67] ;  /* 0x0000000043381984 */ /* 0x0006640000000c00 */
[----:B------:R-:W-:Y:S02]  /*5b70*/  LOP3.LUT R107, R107, UR4, RZ, 0x3c, !PT ;  /* 0x000000046b6b7c12 */ /* 0x000fe4000f8e3cff */
[----:B------:R3:W1:Y:S01]  /*5b80*/  @P1 LDS.128 R60, [R66+0x10] ;  /* 0x00001000423c1984 */ /* 0x0006620000000c00 */
[----:B------:R-:W-:Y:S03]  /*5b90*/  IMAD.U32 R74, RZ, RZ, UR5 ;  /* 0x00000005ff4a7e24 */ /* 0x000fe6000f8e00ff */
[----:B------:R3:W1:Y:S04]  /*5ba0*/  @P1 LDS.128 R68, [R65+0x20] ;  /* 0x0000200041441984 */ /* 0x0006680000000c00 */
[----:B------:R3:W1:Y:S02]  /*5bb0*/  @P1 LDS.128 R76, [R64+0x10] ;  /* 0x00001000404c1984 */ /* 0x0006640000000c00 */
.L_x_91:
[----:B------:R-:W-:Y:S05]  /*5bc0*/  BSYNC B1 ;  /* 0x0000000000017941 */ /* 0x000fea0003800000 */
.L_x_90:
[----:B-1----:R-:W-:Y:S04]  /*5bd0*/  SHF.R.U32.HI R0, RZ, 0x15, R48 ;  /* 0x00000015ff007819 */ /* 0x002fe80000011630 */
[----:B------:R-:W-:Y:S01]  /*5be0*/  LOP3.LUT P1, RZ, R0, 0x3, R92, 0x48, !PT ;  /* 0x0000000300ff7812 */ /* 0x000fe2000782485c */
[----:B------:R-:W-:Y:S01]  /*5bf0*/  @!UPT UIADD3 URZ, UPT, UPT, URZ, URZ, URZ ;  /* 0x000000fffffff290 */ /* 0x000fe2000fffe0ff */
[----:B----4-:R-:W-:Y:S11]  /*5c00*/  @P0 BRA `(.L_x_95) ;  /* 0x0000000000080947 */ /* 0x010ff60003800000 */
[----:B------:R-:W1:Y:S02]  /*5c10*/  SYNCS.PHASECHK.TRANS64.TRYWAIT P0, [R73+URZ+0xe0], R2 ;  /* 0x0000e002490075a7 */ /* 0x000e6400080011ff */
[----:B-1----:R-:W-:Y:S05]  /*5c20*/  @!P0 BRA `(.L_x_96) ;  /* 0x0000002400708947 */ /* 0x002fea0003800000 */
.L_x_95:
[----:B------:R-:W-:Y:S05]  /*5c30*/  @!P1 BRA `(.L_x_97) ;  /* 0x0000000000409947 */ /* 0x000fea0003800000 */
[----:B------:R-:W4:Y:S01]  /*5c40*/  LDCU.64 UR8, c[0x4][0x70] ;  /* 0x01000e00ff0877ac */ /* 0x000f220008000a00 */
[----:B------:R-:W-:Y:S01]  /*5c50*/  MOV R3, 0x0 ;  /* 0x0000000000037802 */ /* 0x000fe20000000f00 */
[----:B------:R-:W-:Y:S02]  /*5c60*/  HFMA2 R12, -RZ, RZ, 0, 5.9604644775390625e-08 ;  /* 0x00000001ff0c7431 */ /* 0x000fe400000001ff */
[----:B------:R-:W-:Y:S02]  /*5c70*/  IMAD.MOV.U32 R8, RZ, RZ, 0x192 ;  /* 0x00000192ff087424 */ /* 0x000fe400078e00ff */
[----:B------:R-:W-:Y:S01]  /*5c80*/  IMAD.MOV.U32 R13, RZ, RZ, RZ ;  /* 0x000000ffff0d7224 */ /* 0x000fe200078e00ff */
[----:B------:R-:W5:Y:S01]  /*5c90*/  LDCU.64 UR6, c[0x4][0x78] ;  /* 0x01000f00ff0677ac */ /* 0x000f620008000a00 */
[----:B-1----:R-:W1:Y:S01]  /*5ca0*/  LDC.64 R2, c[0x4][R3] ;  /* 0x0100000003027b82 */ /* 0x002e620000000a00 */
[----:B------:R-:W2:Y:S01]  /*5cb0*/  LDCU.64 UR4, c[0x4][0x10] ;  /* 0x01000200ff0477ac */ /* 0x000ea20008000a00 */
[----:B----4-:R-:W-:Y:S01]  /*5cc0*/  MOV R5, UR9 ;  /* 0x0000000900057c02 */ /* 0x010fe20008000f00 */
[----:B------:R-:W-:Y:S01]  /*5cd0*/  IMAD.U32 R4, RZ, RZ, UR8 ;  /* 0x00000008ff047e24 */ /* 0x000fe2000f8e00ff */
[----:B-----5:R-:W-:Y:S01]  /*5ce0*/  MOV R7, UR7 ;  /* 0x0000000700077c02 */ /* 0x020fe20008000f00 */
[----:B------:R-:W-:Y:S01]  /*5cf0*/  IMAD.U32 R6, RZ, RZ, UR6 ;  /* 0x00000006ff067e24 */ /* 0x000fe2000f8e00ff */
[----:B--2---:R-:W-:Y:S01]  /*5d00*/  MOV R11, UR5 ;  /* 0x00000005000b7c02 */ /* 0x004fe20008000f00 */
[----:B------:R-:W-:Y:S02]  /*5d10*/  IMAD.U32 R10, RZ, RZ, UR4 ;  /* 0x00000004ff0a7e24 */ /* 0x000fe4000f8e00ff */
[----:B------:R-:W-:Y:S07]  /*5d20*/  LEPC R20, `(.L_x_97) ;  /* 0x000000001014794e */ /* 0x000fee0000000000 */
[----:B-1-3--:R-:W-:Y:S05]  /*5d30*/  CALL.ABS.NOINC R2 ;  /* 0x0000000002007343 */ /* 0x00afea0003c00000 */
.L_x_97:
[----:B------:R-:W-:Y:S01]  /*5d40*/  SHF.L.U32 R50, R56, 0x10, RZ ;  /* 0x0000001038327819 */ /* 0x000fe200000006ff */
[----:B------:R-:W-:Y:S05]  /*5d50*/  WARPSYNC.ALL ;  /* 0x0000000000007948 */ /* 0x000fea0003800000 */
[----:B------:R-:W-:Y:S01]  /*5d60*/  R2UR UR4, R48 ;  /* 0x00000000300472ca */ /* 0x000fe200000e0000 */
[----:B------:R-:W-:Y:S01]  /*5d70*/  BSSY.RECONVERGENT B0, `(.L_x_98) ;  /* 0x0000085000007945 */ /* 0x000fe20003800200 */
[----:B------:R-:W-:Y:S02]  /*5d80*/  LOP3.LUT R51, R56, 0xffff0000, RZ, 0xc0, !PT ;  /* 0xffff000038337812 */ /* 0x000fe400078ec0ff */
[----:B------:R-:W-:Y:S02]  /*5d90*/  SHF.L.U32 R52, R57, 0x10, RZ ;  /* 0x0000001039347819 */ /* 0x000fe400000006ff */
[----:B------:R-:W-:Y:S07]  /*5da0*/  ISETP.NE.AND P0, PT, R100, RZ, PT ;  /* 0x000000ff6400720c */ /* 0x000fee0003f05270 */
[----:B------:R-:W2:Y:S02]  /*5db0*/  LDTM.x32 R4, tmem[UR4] ;  /* 0x00000004000479ee */ /* 0x000ea400082c0000 */
[C---:B--2---:R-:W-:Y:S01]  /*5dc0*/  FMUL R0, R47.reuse, R4 ;  /* 0x000000042f007220 */ /* 0x044fe20000400000 */
[C---:B-1----:R-:W-:Y:S01]  /*5dd0*/  FMUL R2, R47.reuse, R5 ;  /* 0x000000052f027220 */ /* 0x042fe20000400000 */
[C---:B------:R-:W-:Y:S01]  /*5de0*/  FMUL R4, R47.reuse, R8 ;  /* 0x000000082f047220 */ /* 0x040fe20000400000 */
[C---:B------:R-:W-:Y:S01]  /*5df0*/  FMUL R3, R47.reuse, R6 ;  /* 0x000000062f037220 */ /* 0x040fe20000400000 */
[C---:B------:R-:W-:Y:S01]  /*5e00*/  FMUL R5, R47.reuse, R9 ;  /* 0x000000092f057220 */ /* 0x040fe20000400000 */
[C---:B------:R-:W-:Y:S01]  /*5e10*/  FMUL R8, R47.reuse, R12 ;  /* 0x0000000c2f087220 */ /* 0x040fe20000400000 */
[C---:B------:R-:W-:Y:S01]  /*5e20*/  FMUL R6, R47.reuse, R10 ;  /* 0x0000000a2f067220 */ /* 0x040fe20000400000 */
[C---:B------:R-:W-:Y:S01]  /*5e30*/  FMUL R9, R47.reuse, R13 ;  /* 0x0000000d2f097220 */ /* 0x040fe20000400000 */
[----:B------:R-:W-:Y:S01]  /*5e40*/  FMUL R12, R47, R16 ;  /* 0x000000102f0c7220 */ /* 0x000fe20000400000 */
[----:B------:R-:W-:Y:S01]  /*5e50*/  FFMA R0, R49, R50, R0 ;  /* 0x0000003231007223 */ /* 0x000fe20000000000 */
[C---:B------:R-:W-:Y:S01]  /*5e60*/  FMUL R10, R47.reuse, R14 ;  /* 0x0000000e2f0a7220 */ /* 0x040fe20000400000 */
[C---:B------:R-:W-:Y:S01]  /*5e70*/  FMUL R13, R47.reuse, R17 ;  /* 0x000000112f0d7220 */ /* 0x040fe20000400000 */
[----:B------:R-:W-:Y:S01]  /*5e80*/  FMUL R16, R47, R20 ;  /* 0x000000142f107220 */ /* 0x000fe20000400000 */
[----:B------:R-:W-:Y:S01]  /*5e90*/  FFMA R2, R49, R51, R2 ;  /* 0x0000003331027223 */ /* 0x000fe20000000002 */
[C---:B------:R-:W-:Y:S01]  /*5ea0*/  FMUL R14, R47.reuse, R18 ;  /* 0x000000122f0e7220 */ /* 0x040fe20000400000 */
[C---:B------:R-:W-:Y:S01]  /*5eb0*/  FMUL R17, R47.reuse, R21 ;  /* 0x000000152f117220 */ /* 0x040fe20000400000 */
[C---:B------:R-:W-:Y:S01]  /*5ec0*/  FMUL R20, R47.reuse, R24 ;  /* 0x000000182f147220 */ /* 0x040fe20000400000 */
[C---:B------:R-:W-:Y:S01]  /*5ed0*/  FMUL R18, R47.reuse, R22 ;  /* 0x000000162f127220 */ /* 0x040fe20000400000 */
[C---:B------:R-:W-:Y:S01]  /*5ee0*/  FMUL R21, R47.reuse, R25 ;  /* 0x000000192f157220 */ /* 0x040fe20000400000 */
[C---:B------:R-:W-:Y:S01]  /*5ef0*/  FMUL R24, R47.reuse, R28 ;  /* 0x0000001c2f187220 */ /* 0x040fe20000400000 */
[C---:B------:R-:W-:Y:S01]  /*5f00*/  FMUL R22, R47.reuse, R26 ;  /* 0x0000001a2f167220 */ /* 0x040fe20000400000 */
[C---:B------:R-:W-:Y:S01]  /*5f10*/  FMUL R25, R47.reuse, R29 ;  /* 0x0000001d2f197220 */ /* 0x040fe20000400000 */
[----:B------:R-:W-:Y:S01]  /*5f20*/  FMUL R28, R47, R32 ;  /* 0x000000202f1c7220 */ /* 0x000fe20000400000 */
[----:B------:R-:W-:Y:S01]  /*5f30*/  LOP3.LUT R32, R57, 0xffff0000, RZ, 0xc0, !PT ;  /* 0xffff000039207812 */ /* 0x000fe200078ec0ff */
[C---:B------:R-:W-:Y:S01]  /*5f40*/  FMUL R26, R47.reuse, R30 ;  /* 0x0000001e2f1a7220 */ /* 0x040fe20000400000 */
[----:B------:R-:W-:Y:S01]  /*5f50*/  FMUL R29, R47, R33 ;  /* 0x000000212f1d7220 */ /* 0x000fe20000400000 */
[----:B------:R-:W-:Y:S01]  /*5f60*/  SHF.L.U32 R33, R58, 0x10, RZ ;  /* 0x000000103a217819 */ /* 0x000fe200000006ff */
[----:B------:R-:W-:Y:S01]  /*5f70*/  FFMA R3, R49, R52, R3 ;  /* 0x0000003431037223 */ /* 0x000fe20000000003 */
[----:B------:R-:W-:Y:S01]  /*5f80*/  F2FP.BF16.F32.PACK_AB R52, R2, R0 ;  /* 0x000000000234723e */ /* 0x000fe200000010ff */
[----:B------:R-:W-:Y:S01]  /*5f90*/  FMUL R7, R47, R7 ;  /* 0x000000072f077220 */ /* 0x000fe20000400000 */
[----:B------:R-:W-:Y:S01]  /*5fa0*/  SHF.L.U32 R0, R59, 0x10, RZ ;  /* 0x000000103b007819 */ /* 0x000fe200000006ff */
[----:B------:R-:W-:Y:S01]  /*5fb0*/  FMUL R30, R47, R34 ;  /* 0x000000222f1e7220 */ /* 0x000fe20000400000 */
[----:B------:R-:W-:Y:S01]  /*5fc0*/  LOP3.LUT R34, R58, 0xffff0000, RZ, 0xc0, !PT ;  /* 0xffff00003a227812 */ /* 0x000fe200078ec0ff */
[----:B------:R-:W-:Y:S01]  /*5fd0*/  FFMA R7, R49, R32, R7 ;  /* 0x0000002031077223 */ /* 0x000fe20000000007 */
[----:B------:R-:W-:Y:S01]  /*5fe0*/  LOP3.LUT R2, R59, 0xffff0000, RZ, 0xc0, !PT ;  /* 0xffff00003b027812 */ /* 0x000fe200078ec0ff */
[----:B------:R-:W-:Y:S01]  /*5ff0*/  FFMA R4, R49, R33, R4 ;  /* 0x0000002131047223 */ /* 0x000fe20000000004 */
[----:B------:R-:W-:Y:S01]  /*6000*/  FMUL R11, R47, R11 ;  /* 0x0000000b2f0b7220 */ /* 0x000fe20000400000 */
[----:B------:R-:W-:Y:S01]  /*6010*/  FFMA R5, R49, R34, R5 ;  /* 0x0000002231057223 */ /* 0x000fe20000000005 */
[----:B------:R-:W-:Y:S01]  /*6020*/  F2FP.BF16.F32.PACK_AB R53, R7, R3 ;  /* 0x000000030735723e */ /* 0x000fe200000010ff */
[C---:B------:R-:W-:Y:S01]  /*6030*/  FFMA R6, R49.reuse, R0, R6 ;  /* 0x0000000031067223 */ /* 0x040fe20000000006 */
[C---:B------:R-:W-:Y:S01]  /*6040*/  SHF.L.U32 R0, R60.reuse, 0x10, RZ ;  /* 0x000000103c007819 */ /* 0x040fe200000006ff */
[----:B------:R-:W-:Y:S01]  /*6050*/  FFMA R11, R49, R2, R11 ;  /* 0x00000002310b7223 */ /* 0x000fe2000000000b */
[----:B------:R-:W-:Y:S01]  /*6060*/  LOP3.LUT R2, R60, 0xffff0000, RZ, 0xc0, !PT ;  /* 0xffff00003c027812 */ /* 0x000fe200078ec0ff */
[----:B------:R-:W-:Y:S01]  /*6070*/  FMUL R15, R47, R15 ;  /* 0x0000000f2f0f7220 */ /* 0x000fe20000400000 */
[----:B------:R-:W-:Y:S01]  /*6080*/  SHF.L.U32 R3, R61, 0x10, RZ ;  /* 0x000000103d037819 */ /* 0x000fe200000006ff */
[----:B------:R-:W-:Y:S01]  /*6090*/  FFMA R8, R49, R0, R8 ;  /* 0x0000000031087223 */ /* 0x000fe20000000008 */
[----:B------:R-:W-:Y:S01]  /*60a0*/  LOP3.LUT R0, R61, 0xffff0000, RZ, 0xc0, !PT ;  /* 0xffff00003d007812 */ /* 0x000fe200078ec0ff */
[C---:B------:R-:W-:Y:S01]  /*60b0*/  FFMA R9, R49.reuse, R2, R9 ;  /* 0x0000000231097223 */ /* 0x040fe20000000009 */
[C---:B------:R-:W-:Y:S01]  /*60c0*/  SHF.L.U32 R2, R62.reuse, 0x10, RZ ;  /* 0x000000103e027819 */ /* 0x040fe200000006ff */
[----:B------:R-:W-:Y:S01]  /*60d0*/  FFMA R10, R49, R3, R10 ;  /* 0x00000003310a7223 */ /* 0x000fe2000000000a */
[----:B------:R-:W-:Y:S01]  /*60e0*/  SHF.L.U32 R3, R63, 0x10, RZ ;  /* 0x000000103f037819 */ /* 0x000fe200000006ff */
[C---:B------:R-:W-:Y:S01]  /*60f0*/  FFMA R15, R49.reuse, R0, R15 ;  /* 0x00000000310f7223 */ /* 0x040fe2000000000f */
[----:B------:R-:W-:Y:S01]  /*6100*/  LOP3.LUT R0, R62, 0xffff0000, RZ, 0xc0, !PT ;  /* 0xffff00003e007812 */ /* 0x000fe200078ec0ff */
[----:B------:R-:W-:Y:S01]  /*6110*/  FFMA R12, R49, R2, R12 ;  /* 0x00000002310c7223 */ /* 0x000fe2000000000c */
[C---:B------:R-:W-:Y:S01]  /*6120*/  SHF.L.U32 R2, R68.reuse, 0x10, RZ ;  /* 0x0000001044027819 */ /* 0x040fe200000006ff */
[----:B------:R-:W-:Y:S01]  /*6130*/  FMUL R19, R47, R19 ;  /* 0x000000132f137220 */ /* 0x000fe20000400000 */
[----:B------:R-:W-:Y:S01]  /*6140*/  F2FP.BF16.F32.PACK_AB R54, R5, R4 ;  /* 0x000000040536723e */ /* 0x000fe200000010ff */
[----:B------:R-:W-:Y:S01]  /*6150*/  FFMA R13, R49, R0, R13 ;  /* 0x00000000310d7223 */ /* 0x000fe2000000000d */
[----:B------:R-:W-:Y:S01]  /*6160*/  LOP3.LUT R0, R63, 0xffff0000, RZ, 0xc0, !PT ;  /* 0xffff00003f007812 */ /* 0x000fe200078ec0ff */
[----:B------:R-:W-:Y:S01]  /*6170*/  FFMA R14, R49, R3, R14 ;  /* 0x00000003310e7223 */ /* 0x000fe2000000000e */
[----:B------:R-:W-:Y:S01]  /*6180*/  LOP3.LUT R3, R68, 0xffff0000, RZ, 0xc0, !PT ;  /* 0xffff000044037812 */ /* 0x000fe200078ec0ff */
[----:B------:R-:W-:Y:S01]  /*6190*/  FMUL R23, R47, R23 ;  /* 0x000000172f177220 */ /* 0x000fe20000400000 */
[----:B------:R-:W-:Y:S01]  /*61a0*/  F2FP.BF16.F32.PACK_AB R55, R11, R6 ;  /* 0x000000060b37723e */ /* 0x000fe200000010ff */
[----:B------:R-:W-:Y:S01]  /*61b0*/  FFMA R19, R49, R0, R19 ;  /* 0x0000000031137223 */ /* 0x000fe20000000013 */
[----:B------:R-:W-:Y:S01]  /*61c0*/  SHF.L.U32 R0, R69, 0x10, RZ ;  /* 0x0000001045007819 */ /* 0x000fe200000006ff */
[----:B------:R-:W-:Y:S01]  /*61d0*/  FFMA R16, R49, R2, R16 ;  /* 0x0000000231107223 */ /* 0x000fe20000000010 */
[----:B------:R-:W-:Y:S01]  /*61e0*/  LOP3.LUT R2, R69, 0xffff0000, RZ, 0xc0, !PT ;  /* 0xffff000045027812 */ /* 0x000fe200078ec0ff */
[----:B------:R-:W-:Y:S01]  /*61f0*/  FFMA R17, R49, R3, R17 ;  /* 0x0000000331117223 */ /* 0x000fe20000000011 */
[----:B------:R-:W-:Y:S01]  /*6200*/  SHF.L.U32 R3, R71, 0x10, RZ ;  /* 0x0000001047037819 */ /* 0x000fe200000006ff */
[----:B------:R-:W-:Y:S01]  /*6210*/  FFMA R18, R49, R0, R18 ;  /* 0x0000000031127223 */ /* 0x000fe20000000012 */
[C---:B------:R-:W-:Y:S01]  /*6220*/  SHF.L.U32 R0, R70.reuse, 0x10, RZ ;  /* 0x0000001046007819 */ /* 0x040fe200000006ff */
[----:B------:R1:W-:Y:S01]  /*6230*/  STS.128 [R67], R52 ;  /* 0x0000003443007388 */ /* 0x0003e20000000c00 */
[----:B------:R-:W-:Y:S01]  /*6240*/  F2FP.BF16.F32.PACK_AB R8, R9, R8 ;  /* 0x000000080908723e */ /* 0x000fe200000010ff */
[C---:B------:R-:W-:Y:S01]  /*6250*/  FFMA R23, R49.reuse, R2, R23 ;  /* 0x0000000231177223 */ /* 0x040fe20000000017 */
[----:B------:R-:W-:Y:S01]  /*6260*/  LOP3.LUT R2, R70, 0xffff0000, RZ, 0xc0, !PT ;  /* 0xffff000046027812 */ /* 0x000fe200078ec0ff */
[----:B------:R-:W-:Y:S01]  /*6270*/  FFMA R20, R49, R0, R20 ;  /* 0x0000000031147223 */ /* 0x000fe20000000014 */
[----:B------:R-:W-:Y:S01]  /*6280*/  LOP3.LUT R0, R71, 0xffff0000, RZ, 0xc0, !PT ;  /* 0xffff000047007812 */ /* 0x000fe200078ec0ff */
[----:B------:R-:W-:Y:S01]  /*6290*/  FMUL R27, R47, R27 ;  /* 0x0000001b2f1b7220 */ /* 0x000fe20000400000 */
[----:B------:R-:W-:Y:S01]  /*62a0*/  F2FP.BF16.F32.PACK_AB R9, R15, R10 ;  /* 0x0000000a0f09723e */ /* 0x000fe200000010ff */
[C---:B------:R-:W-:Y:S01]  /*62b0*/  FFMA R21, R49.reuse, R2, R21 ;  /* 0x0000000231157223 */ /* 0x040fe20000000015 */
[C---:B------:R-:W-:Y:S01]  /*62c0*/  FFMA R22, R49.reuse, R3, R22 ;  /* 0x0000000331167223 */ /* 0x040fe20000000016 */
[----:B------:R-:W-:Y:S01]  /*62d0*/  FFMA R27, R49, R0, R27 ;  /* 0x00000000311b7223 */ /* 0x000fe2000000001b */
[C---:B------:R-:W-:Y:S01]  /*62e0*/  SHF.L.U32 R2, R76.reuse, 0x10, RZ ;  /* 0x000000104c027819 */ /* 0x040fe200000006ff */
[C---:B------:R-:W-:Y:S01]  /*62f0*/  FMUL R31, R47.reuse, R31 ;  /* 0x0000001f2f1f7220 */ /* 0x040fe20000400000 */
[----:B------:R-:W-:Y:S01]  /*6300*/  LOP3.LUT R0, R76, 0xffff0000, RZ, 0xc0, !PT ;  /* 0xffff00004c007812 */ /* 0x000fe200078ec0ff */
[----:B------:R-:W-:Y:S01]  /*6310*/  FMUL R35, R47, R35 ;  /* 0x000000232f237220 */ /* 0x000fe20000400000 */
[----:B------:R-:W-:Y:S01]  /*6320*/  SHF.L.U32 R3, R77, 0x10, RZ ;  /* 0x000000104d037819 */ /* 0x000fe200000006ff */
[----:B------:R-:W-:Y:S01]  /*6330*/  FFMA R24, R49, R2, R24 ;  /* 0x0000000231187223 */ /* 0x000fe20000000018 */
[----:B------:R-:W-:Y:S01]  /*6340*/  F2FP.BF16.F32.PACK_AB R10, R13, R12 ;  /* 0x0000000c0d0a723e */ /* 0x000fe200000010ff */
[----:B------:R-:W-:Y:S01]  /*6350*/  FFMA R25, R49, R0, R25 ;  /* 0x0000000031197223 */ /* 0x000fe20000000019 */
[----:B------:R-:W-:Y:S01]  /*6360*/  F2FP.BF16.F32.PACK_AB R11, R19, R14 ;  /* 0x0000000e130b723e */ /* 0x000fe200000010ff */
[----:B------:R-:W-:Y:S01]  /*6370*/  FFMA R26, R49, R3, R26 ;  /* 0x00000003311a7223 */ /* 0x000fe2000000001a */
[----:B------:R-:W-:Y:S02]  /*6380*/  LOP3.LUT R0, R77, 0xffff0000, RZ, 0xc0, !PT ;  /* 0xffff00004d007812 */ /* 0x000fe400078ec0ff */
[C---:B------:R-:W-:Y:S01]  /*6390*/  SHF.L.U32 R2, R78.reuse, 0x10, RZ ;  /* 0x000000104e027819 */ /* 0x040fe200000006ff */
[----:B------:R1:W-:Y:S01]  /*63a0*/  STS.128 [R66+0x10], R8 ;  /* 0x0000100842007388 */ /* 0x0003e20000000c00 */
[----:B------:R-:W-:Y:S01]  /*63b0*/  LOP3.LUT R3, R78, 0xffff0000, RZ, 0xc0, !PT ;  /* 0xffff00004e037812 */ /* 0x000fe200078ec0ff */
[----:B------:R-:W-:Y:S01]  /*63c0*/  FFMA R31, R49, R0, R31 ;  /* 0x00000000311f7223 */ /* 0x000fe2000000001f */
[----:B------:R-:W-:Y:S01]  /*63d0*/  SHF.L.U32 R4, R79, 0x10, RZ ;  /* 0x000000104f047819 */ /* 0x000fe200000006ff */
[----:B------:R-:W-:Y:S01]  /*63e0*/  FFMA R28, R49, R2, R28 ;  /* 0x00000002311c7223 */ /* 0x000fe2000000001c */
[----:B------:R-:W-:Y:S01]  /*63f0*/  F2FP.BF16.F32.PACK_AB R16, R17, R16 ;  /* 0x000000101110723e */ /* 0x000fe200000010ff */
[----:B------:R-:W-:Y:S01]  /*6400*/  FFMA R29, R49, R3, R29 ;  /* 0x00000003311d7223 */ /* 0x000fe2000000001d */
[----:B------:R-:W-:Y:S01]  /*6410*/  LOP3.LUT R5, R79, 0xffff0000, RZ, 0xc0, !PT ;  /* 0xffff00004f057812 */ /* 0x000fe200078ec0ff */
[----:B------:R-:W-:Y:S01]  /*6420*/  FFMA R30, R49, R4, R30 ;  /* 0x00000004311e7223 */ /* 0x000fe2000000001e */
[----:B------:R-:W-:Y:S02]  /*6430*/  F2FP.BF16.F32.PACK_AB R17, R23, R18 ;  /* 0x000000121711723e */ /* 0x000fe400000010ff */
[----:B------:R-:W-:Y:S01]  /*6440*/  F2FP.BF16.F32.PACK_AB R18, R21, R20 ;  /* 0x000000141512723e */ /* 0x000fe200000010ff */
[----:B------:R-:W-:Y:S01]  /*6450*/  FFMA R35, R49, R5, R35 ;  /* 0x0000000531237223 */ /* 0x000fe20000000023 */
[----:B------:R-:W-:Y:S02]  /*6460*/  F2FP.BF16.F32.PACK_AB R19, R27, R22 ;  /* 0x000000161b13723e */ /* 0x000fe400000010ff */
[----:B------:R-:W-:Y:S02]  /*6470*/  F2FP.BF16.F32.PACK_AB R24, R25, R24 ;  /* 0x000000181918723e */ /* 0x000fe400000010ff */
[----:B------:R-:W-:Y:S01]  /*6480*/  F2FP.BF16.F32.PACK_AB R25, R31, R26 ;  /* 0x0000001a1f19723e */ /* 0x000fe200000010ff */
[----:B------:R1:W-:Y:S01]  /*6490*/  STS.128 [R65+0x20], R16 ;  /* 0x0000201041007388 */ /* 0x0003e20000000c00 */
[----:B------:R-:W-:Y:S02]  /*64a0*/  F2FP.BF16.F32.PACK_AB R26, R29, R28 ;  /* 0x0000001c1d1a723e */ /* 0x000fe400000010ff */
[----:B------:R-:W-:Y:S05]  /*64b0*/  F2FP.BF16.F32.PACK_AB R27, R35, R30 ;  /* 0x0000001e231b723e */ /* 0x000fea00000010ff */
[----:B------:R1:W-:Y:S01]  /*64c0*/  STS.128 [R64+0x10], R24 ;  /* 0x0000101840007388 */ /* 0x0003e20000000c00 */
[----:B------:R-:W-:Y:S01]  /*64d0*/  @!PT LDS RZ, [RZ] ;  /* 0x00000000fffff984 */ /* 0x000fe20000000800 */
[----:B------:R-:W-:Y:S01]  /*64e0*/  @!PT LDS RZ, [RZ] ;  /* 0x00000000fffff984 */ /* 0x000fe20000000800 */
[----:B------:R-:W-:Y:S01]  /*64f0*/  @!PT LDS RZ, [RZ] ;  /* 0x00000000fffff984 */ /* 0x000fe20000000800 */
[----:B------:R-:W-:Y:S01]  /*6500*/  @!PT LDS RZ, [RZ] ;  /* 0x00000000fffff984 */ /* 0x000fe20000000800 */
[----:B------:R2:W-:Y:S07]  /*6510*/  MEMBAR.ALL.CTA ;  /* 0x0000000000007992 */ /* 0x0005ee0000008000 */
[----:B--2---:R-:W2:Y:S02]  /*6520*/  FENCE.VIEW.ASYNC.S ;  /* 0x00000000000073c6 */ /* 0x004ea40000000000 */
[----:B--2---:R-:W-:Y:S06]  /*6530*/  BAR.SYNC.DEFER_BLOCKING 0x1, 0x80 ;  /* 0x0042000000007b1d */ /* 0x004fec0000010000 */
[----:B------:R-:W-:Y:S05]  /*6540*/  @P0 BRA `(.L_x_99) ;  /* 0x00000000001c0947 */ /* 0x000fea0003800000 */
[----:B------:R-:W-:Y:S01]  /*6550*/  R2UR UR4, R72 ;  /* 0x00000000480472ca */ /* 0x000fe200000e0000 */
[----:B------:R-:W-:Y:S01]  /*6560*/  UIADD3 UR6, UP0, UPT, UR54, 0x680, URZ ;  /* 0x0000068036067890 */ /* 0x000fe2000ff1e0ff */
[----:B------:R-:W-:Y:S03]  /*6570*/  UMOV UR43, UR36 ;  /* 0x00000024002b7c82 */ /* 0x000fe60008000000 */
[----:B------:R-:W-:Y:S08]  /*6580*/  UIADD3.X UR7, UPT, UPT, URZ, UR55, URZ, UP0, !UPT ;  /* 0x00000037ff077290 */ /* 0x000ff000087fe4ff */
[----:B------:R-:W-:Y:S09]  /*6590*/  UIADD3 UR40, UPT, UPT, UR48, 0x200, UR4 ;  /* 0x0000020030287890 */ /* 0x000ff2000fffe004 */
[----:B------:R2:W-:Y:S02]  /*65a0*/  UTMASTG.3D [UR40], [UR6] ;  /* 0x00000028060073b5 */ /* 0x0005e40008010000 */
[----:B--2---:R0:W-:Y:S02]  /*65b0*/  UTMACMDFLUSH ;  /* 0x00000000000079b7 */ /* 0x0041e40000000000 */
.L_x_99:
[----:B------:R-:W-:Y:S05]  /*65c0*/  BSYNC.RECONVERGENT B0 ;  /* 0x0000000000007941 */ /* 0x000fea0003800200 */
.L_x_98:
[----:B------:R-:W-:Y:S01]  /*65d0*/  UIADD3 UR40, UPT, UPT, UR56, 0x1, URZ ;  /* 0x0000000138287890 */ /* 0x000fe2000fffe0ff */
[----:B------:R-:W-:Y:S03]  /*65e0*/  BSSY.RECONVERGENT B0, `(.L_x_100) ;  /* 0x0000005000007945 */ /* 0x000fe60003800200 */
[----:B------:R-:W-:Y:S04]  /*65f0*/  UISETP.NE.AND UP0, UPT, UR40, 0x3, UPT ;  /* 0x000000032800788c */ /* 0x000fe8000bf05270 */
[----:B------:R-:W-:Y:S01]  /*6600*/  USEL UR43, UR40, URZ, UP0 ;  /* 0x000000ff282b7287 */ /* 0x000fe20008000000 */
[----:B------:R-:W-:Y:S11]  /*6610*/  @P0 BRA `(.L_x_101) ;  /* 0x0000000000040947 */ /* 0x000ff60003800000 */
[----:B------:R-:W-:Y:S04]  /*6620*/  DEPBAR.LE SB0, 0x1 ;  /* 0x000080400000791a */ /* 0x000fe80000000000 */
.L_x_101:
[----:B------:R-:W-:Y:S05]  /*6630*/  BSYNC.RECONVERGENT B0 ;  /* 0x0000000000007941 */ /* 0x000fea0003800200 */
.L_x_100:
[----:B------:R-:W-:Y:S01]  /*6640*/  BAR.SYNC.DEFER_BLOCKING 0x1, 0x80 ;  /* 0x0042000000007b1d */ /* 0x000fe20000010000 */
[----:B------:R-:W-:Y:S01]  /*6650*/  ISETP.NE.AND P1, PT, R104, RZ, PT ;  /* 0x000000ff6800720c */ /* 0x000fe20003f25270 */
[----:B------:R-:W-:Y:S01]  /*6660*/  UISETP.NE.AND UP0, UPT, UR50, URZ, UPT ;  /* 0x000000ff3200728c */ /* 0x000fe2000bf05270 */
[----:B------:R-:W-:Y:S11]  /*6670*/  LEA R2, R74, UR48, 0x3 ;  /* 0x000000304a027c11 */ /* 0x000ff6000f8e18ff */
[----:B------:R-:W-:Y:S01]  /*6680*/  @P1 SHF.L.U32 R3, R107, 0x1f, RZ ;  /* 0x0000001f6b031819 */ /* 0x000fe200000006ff */
[----:B------:R-:W-:Y:S06]  /*6690*/  BRA.U !UP0, `(.L_x_102) ;  /* 0x0000000108247547 */ /* 0x000fec000b800000 */
[----:B------:R-:W-:Y:S01]  /*66a0*/  IMAD.U32 R4, RZ, RZ, UR49 ;  /* 0x00000031ff047e24 */ /* 0x000fe2000f8e00ff */
[----:B------:R-:W-:Y:S01]  /*66b0*/  MOV R0, UR37 ;  /* 0x0000002500007c02 */ /* 0x000fe20008000f00 */
[----:B------:R-:W-:Y:S03]  /*66c0*/  UIADD3 UR49, UPT, UPT, UR49, 0x1, URZ ;  /* 0x0000000131317890 */ /* 0x000fe6000fffe0ff */
[----:B------:R-:W-:Y:S01]  /*66d0*/  @P1 LEA R4, R4, UR48, 0x3 ;  /* 0x0000003004041c11 */ /* 0x000fe2000f8e18ff */
[----:B------:R-:W-:Y:S04]  /*66e0*/  UISETP.NE.AND UP0, UPT, UR49, 0x3, UPT ;  /* 0x000000033100788c */ /* 0x000fe8000bf05270 */
[----:B------:R-:W-:Y:S01]  /*66f0*/  @P1 VIADD R4, R4, 0x98 ;  /* 0x0000009804041836 */ /* 0x000fe20000000000 */
[----:B------:R-:W-:Y:S04]  /*6700*/  USEL UR49, UR49, URZ, UP0 ;  /* 0x000000ff31317287 */ /* 0x000fe80008000000 */
[----:B------:R-:W-:Y:S04]  /*6710*/  @P1 PRMT R0, R0, 0x654, R4 ;  /* 0x0000065400001816 */ /* 0x000fe80000000004 */
[----:B------:R2:W-:Y:S04]  /*6720*/  @P1 SYNCS.ARRIVE.TRANS64.RED.A1T0 RZ, [R0+URZ], RZ ;  /* 0x000000ff00ff19a7 */ /* 0x0005e800081004ff */
.L_x_102:
[----:B------:R-:W4:Y:S01]  /*6730*/  @P1 SYNCS.PHASECHK.TRANS64.TRYWAIT P0, [R2+URZ+0x80], R3 ;  /* 0x00008003020015a7 */ /* 0x000f2200080011ff */
[----:B------:R-:W-:Y:S01]  /*6740*/  BSSY B1, `(.L_x_103) ;  /* 0x0000015000017945 */ /* 0x000fe20003800000 */
[----:B----4-:R-:W-:Y:S03]  /*6750*/  @P1 SEL R75, RZ, 0x1, !P0 ;  /* 0x00000001ff4b1807 */ /* 0x010fe60004000000 */
[----:B------:R-:W-:Y:S05]  /*6760*/  @!P1 BRA `(.L_x_104) ;  /* 0x0000000000489947 */ /* 0x000fea0003800000 */
[----:B------:R-:W-:Y:S01]  /*6770*/  ISETP.NE.AND P1, PT, R108, RZ, PT ;  /* 0x000000ff6c00720c */ /* 0x000fe20003f25270 */
[----:B------:R-:W-:Y:S01]  /*6780*/  BSSY B0, `(.L_x_105) ;  /* 0x000000a000007945 */ /* 0x000fe20003800000 */
[----:B------:R-:W-:Y:S11]  /*6790*/  ISETP.NE.AND P0, PT, R75, RZ, PT ;  /* 0x000000ff4b00720c */ /* 0x000ff60003f05270 */
[----:B------:R-:W-:Y:S04]  /*67a0*/  @P1 IMAD R74, R74, 0x2000, R99 ;  /* 0x000020004a4a1824 */ /* 0x000fe800078e0263 */
[----:B------:R-:W-:Y:S01]  /*67b0*/  @P1 IMAD.IADD R4, R106, 0x1, R74 ;  /* 0x000000016a041824 */ /* 0x000fe200078e024a */
[----:B------:R-:W-:Y:S03]  /*67c0*/  @P1 IADD3 R3, PT, PT, R105, R74, RZ ;  /* 0x0000004a69031210 */ /* 0x000fe60007ffe0ff */
[----:B--2---:R-:W-:Y:S01]  /*67d0*/  @P1 IMAD.IADD R0, R98, 0x1, R4 ;  /* 0x0000000162001824 */ /* 0x004fe200078e0204 */
[----:B------:R-:W-:Y:S06]  /*67e0*/  @P0 BRA `(.L_x_106) ;  /* 0x00000000000c0947 */ /* 0x000fec0003800000 */
[----:B------:R-:W-:Y:S04]  /*67f0*/  SHF.L.U32 R107, R107, 0x1f, RZ ;  /* 0x0000001f6b6b7819 */ /* 0x000fe800000006ff */
[----:B------:R-:W2:Y:S02]  /*6800*/  SYNCS.PHASECHK.TRANS64.TRYWAIT P0, [R2+URZ+0x80], R107 ;  /* 0x0000806b020075a7 */ /* 0x000ea400080011ff */
[----:B--2---:R-:W-:Y:S05]  /*6810*/  @!P0 BRA `(.L_x_107) ;  /* 0x0000001800888947 */ /* 0x004fea0003800000 */
.L_x_106:
[----:B------:R-:W-:Y:S05]  /*6820*/  BSYNC B0 ;  /* 0x0000000000007941 */ /* 0x000fea0003800000 */
.L_x_105:
[----:B------:R-:W-:Y:S11]  /*6830*/  ISETP.NE.AND P0, PT, R108, RZ, PT ;  /* 0x000000ff6c00720c */ /* 0x000ff60003f05270 */
[----:B------:R-:W-:Y:S02]  /*6840*/  @!UPT UIADD3 URZ, UPT, UPT, URZ, URZ, URZ ;  /* 0x000000fffffff290 */ /* 0x000fe4000fffe0ff */
[----:B------:R4:W1:Y:S04]  /*6850*/  @P0 LDS.128 R56, [R74] ;  /* 0x000000004a380984 */ /* 0x0008680000000c00 */
[----:B------:R4:W1:Y:S04]  /*6860*/  @P0 LDS.128 R68, [R3+0x20] ;  /* 0x0000200003440984 */ /* 0x0008680000000c00 */
[----:B------:R4:W1:Y:S04]  /*6870*/  @P0 LDS.128 R60, [R4+0x10] ;  /* 0x00001000043c0984 */ /* 0x0008680000000c00 */
[----:B------:R4:W1:Y:S02]  /*6880*/  @P0 LDS.128 R76, [R0+0x10] ;  /* 0x00001000004c0984 */ /* 0x0008640000000c00 */
.L_x_104:
[----:B------:R-:W-:Y:S05]  /*6890*/  BSYNC B1 ;  /* 0x0000000000017941 */ /* 0x000fea0003800000 */
.L_x_103:
[----:B--2-4-:R-:W-:Y:S05]  /*68a0*/  VIADD R0, R48, 0x20 ;  /* 0x0000002030007836 */ /* 0x014fea0000000000 */
[----:B------:R-:W-:Y:S04]  /*68b0*/  SHF.R.U32.HI R0, RZ, 0x15, R0 ;  /* 0x00000015ff007819 */ /* 0x000fe80000011600 */
[----:B------:R-:W-:Y:S11]  /*68c0*/  LOP3.LUT P0, RZ, R0, 0x3, R92, 0x48, !PT ;  /* 0x0000000300ff7812 */ /* 0x000ff6000780485c */
[----:B------:R-:W-:Y:S02]  /*68d0*/  @!UPT UIADD3 URZ, UPT, UPT, URZ, URZ, URZ ;  /* 0x000000fffffff290 */ /* 0x000fe4000fffe0ff */
[----:B------:R-:W-:Y:S05]  /*68e0*/  @!P0 BRA `(.L_x_108) ;  /* 0x0000000000408947 */ /* 0x000fea0003800000 */
[----:B------:R-:W2:Y:S01]  /*68f0*/  LDCU.64 UR8, c[0x4][0x70] ;  /* 0x01000e00ff0877ac */ /* 0x000ea20008000a00 */
[----:B------:R-:W-:Y:S01]  /*6900*/  MOV R3, 0x0 ;  /* 0x0000000000037802 */ /* 0x000fe20000000f00 */
[----:B------:R-:W-:Y:S02]  /*6910*/  HFMA2 R12, -RZ, RZ, 0, 5.9604644775390625e-08 ;  /* 0x00000001ff0c7431 */ /* 0x000fe400000001ff */
[----:B-1----:R-:W-:Y:S02]  /*6920*/  IMAD.MOV.U32 R8, RZ, RZ, 0x192 ;  /* 0x00000192ff087424 */ /* 0x002fe400078e00ff */
[----:B------:R-:W-:Y:S01]  /*6930*/  IMAD.MOV.U32 R13, RZ, RZ, RZ ;  /* 0x000000ffff0d7224 */ /* 0x000fe200078e00ff */
[----:B------:R-:W1:Y:S01]  /*6940*/  LDCU.64 UR6, c[0x4][0x78] ;  /* 0x01000f00ff0677ac */ /* 0x000e620008000a00 */
[----:B------:R-:W4:Y:S01]  /*6950*/  LDC.64 R2, c[0x4][R3] ;  /* 0x0100000003027b82 */ /* 0x000f220000000a00 */
[----:B------:R-:W5:Y:S01]  /*6960*/  LDCU.64 UR4, c[0x4][0x10] ;  /* 0x01000200ff0477ac */ /* 0x000f620008000a00 */
[----:B--2---:R-:W-:Y:S01]  /*6970*/  MOV R5, UR9 ;  /* 0x0000000900057c02 */ /* 0x004fe20008000f00 */
[----:B------:R-:W-:Y:S01]  /*6980*/  IMAD.U32 R4, RZ, RZ, UR8 ;  /* 0x00000008ff047e24 */ /* 0x000fe2000f8e00ff */
[----:B-1----:R-:W-:Y:S01]  /*6990*/  MOV R7, UR7 ;  /* 0x0000000700077c02 */ /* 0x002fe20008000f00 */
[----:B------:R-:W-:Y:S01]  /*69a0*/  IMAD.U32 R6, RZ, RZ, UR6 ;  /* 0x00000006ff067e24 */ /* 0x000fe2000f8e00ff */
[----:B-----5:R-:W-:Y:S01]  /*69b0*/  MOV R11, UR5 ;  /* 0x00000005000b7c02 */ /* 0x020fe20008000f00 */
[----:B------:R-:W-:Y:S02]  /*69c0*/  IMAD.U32 R10, RZ, RZ, UR4 ;  /* 0x00000004ff0a7e24 */ /* 0x000fe4000f8e00ff */
[----:B------:R-:W-:Y:S07]  /*69d0*/  LEPC R20, `(.L_x_108) ;  /* 0x000000001014794e */ /* 0x000fee0000000000 */
[----:B---34-:R-:W-:Y:S05]  /*69e0*/  CALL.ABS.NOINC R2 ;  /* 0x0000000002007343 */ /* 0x018fea0003c00000 */
.L_x_108:
[----:B------:R-:W-:Y:S01]  /*69f0*/  ISETP.NE.AND P0, PT, R100, RZ, PT ;  /* 0x000000ff6400720c */ /* 0x000fe20003f05270 */
[----:B------:R-:W-:Y:S05]  /*6a00*/  WARPSYNC.ALL ;  /* 0x0000000000007948 */ /* 0x000fea0003800000 */
[----:B------:R-:W-:Y:S01]  /*6a10*/  R2UR UR4, R48 ;  /* 0x00000000300472ca */ /* 0x000fe200000e0000 */
[----:B------:R-:W-:Y:S01]  /*6a20*/  USHF.L.U32 UR8, UR43, 0xd, URZ ;  /* 0x0000000d2b087899 */ /* 0x000fe200080006ff */
[----:B------:R-:W-:Y:S01]  /*6a30*/  R2UR UR5, R73 ;  /* 0x00000000490572ca */ /* 0x000fe200000e0000 */
[----:B------:R-:W-:Y:S01]  /*6a40*/  BSSY.RECONVERGENT B0, `(.L_x_109) ;  /* 0x000008e000007945 */ /* 0x000fe20003800200 */
[C---:B-1----:R-:W-:Y:S02]  /*6a50*/  SHF.L.U32 R0, R56.reuse, 0x10, RZ ;  /* 0x0000001038007819 */ /* 0x042fe400000006ff */
[----:B------:R-:W-:Y:S02]  /*6a60*/  LOP3.LUT R2, R56, 0xffff0000, RZ, 0xc0, !PT ;  /* 0xffff000038027812 */ /* 0x000fe400078ec0ff */
[C---:B------:R-:W-:Y:S02]  /*6a70*/  SHF.L.U32 R3, R57.reuse, 0x10, RZ ;  /* 0x0000001039037819 */ /* 0x040fe400000006ff */
[----:B------:R-:W-:Y:S02]  /*6a80*/  LOP3.LUT R48, R57, 0xffff0000, RZ, 0xc0, !PT ;  /* 0xffff000039307812 */ /* 0x000fe400078ec0ff */
[C---:B------:R-:W-:Y:S01]  /*6a90*/  SHF.L.U32 R50, R58.reuse, 0x10, RZ ;  /* 0x000000103a327819 */ /* 0x040fe200000006ff */
[----:B------:R-:W1:Y:S01]  /*6aa0*/  LDTM.x32 R4, tmem[UR4+0x20] ;  /* 0x00002004000479ee */ /* 0x000e6200082c0000 */
[----:B------:R-:W-:Y:S01]  /*6ab0*/  LOP3.LUT R51, R58, 0xffff0000, RZ, 0xc0, !PT ;  /* 0xffff00003a337812 */ /* 0x000fe200078ec0ff */
[----:B------:R-:W-:Y:S01]  /*6ac0*/  NOP ;  /* 0x0000000000007918 */ /* 0x000fe20000000000 */
[C---:B------:R-:W-:Y:S01]  /*6ad0*/  SHF.L.U32 R52, R59.reuse, 0x10, RZ ;  /* 0x000000103b347819 */ /* 0x040fe200000006ff */
[----:B------:R-:W-:Y:S01]  /*6ae0*/  UIADD3 UR5, UPT, UPT, UR5, 0x100, URZ ;  /* 0x0000010005057890 */ /* 0x000fe2000fffe0ff */
[----:B------:R-:W-:Y:S02]  /*6af0*/  LOP3.LUT R53, R59, 0xffff0000, RZ, 0xc0, !PT ;  /* 0xffff00003b357812 */ /* 0x000fe400078ec0ff */
[C---:B------:R-:W-:Y:S01]  /*6b00*/  SHF.L.U32 R54, R60.reuse, 0x10, RZ ;  /* 0x000000103c367819 */ /* 0x040fe200000006ff */
[----:B------:R-:W-:Y:S01]  /*6b10*/  UPRMT UR5, UR37, 0x654, UR5 ;  /* 0x0000065425057896 */ /* 0x000fe20008000005 */
[----:B------:R-:W-:Y:S02]  /*6b20*/  LOP3.LUT R55, R60, 0xffff0000, RZ, 0xc0, !PT ;  /* 0xffff00003c377812 */ /* 0x000fe400078ec0ff */
[C---:B------:R-:W-:Y:S02]  /*6b30*/  SHF.L.U32 R56, R61.reuse, 0x10, RZ ;  /* 0x000000103d387819 */ /* 0x040fe400000006ff */
[----:B------:R-:W-:Y:S02]  /*6b40*/  LOP3.LUT R57, R61, 0xffff0000, RZ, 0xc0, !PT ;  /* 0xffff00003d397812 */ /* 0x000fe400078ec0ff */
[C---:B------:R-:W-:Y:S02]  /*6b50*/  SHF.L.U32 R58, R62.reuse, 0x10, RZ ;  /* 0x000000103e3a7819 */ /* 0x040fe400000006ff */
[----:B------:R-:W-:Y:S01]  /*6b60*/  LOP3.LUT R59, R62, 0xffff0000, RZ, 0xc0, !PT ;  /* 0xffff00003e3b7812 */ /* 0x000fe200078ec0ff */
[----:B-1----:R-:W-:Y:S01]  /*6b70*/  SYNCS.ARRIVE.TRANS64.RED.A1T0 RZ, [UR5], RZ ;  /* 0x000000ffffff79a7 */ /* 0x002fe20008100405 */
[C---:B------:R-:W-:Y:S02]  /*6b80*/  SHF.L.U32 R60, R63.reuse, 0x10, RZ ;  /* 0x000000103f3c7819 */ /* 0x040fe400000006ff */
[----:B------:R-:W-:Y:S02]  /*6b90*/  LOP3.LUT R61, R63, 0xffff0000, RZ, 0xc0, !PT ;  /* 0xffff00003f3d7812 */ /* 0x000fe400078ec0ff */
[C---:B------:R-:W-:Y:S01]  /*6ba0*/  SHF.L.U32 R62, R68.reuse, 0x10, RZ ;  /* 0x00000010443e7819 */ /* 0x040fe200000006ff */
[C---:B------:R-:W-:Y:S01]  /*6bb0*/  FMUL R4, R47.reuse, R4 ;  /* 0x000000042f047220 */ /* 0x040fe20000400000 */
[----:B------:R-:W-:Y:S01]  /*6bc0*/  LOP3.LUT R63, R68, 0xffff0000, RZ, 0xc0, !PT ;  /* 0xffff0000443f7812 */ /* 0x000fe200078ec0ff */
[----:B------:R-:W-:Y:S01]  /*6bd0*/  FMUL R5, R47, R5 ;  /* 0x000000052f057220 */ /* 0x000fe20000400000 */
[----:B---3--:R-:W-:Y:S01]  /*6be0*/  SHF.L.U32 R64, R69, 0x10, RZ ;  /* 0x0000001045407819 */ /* 0x008fe200000006ff */
[----:B------:R-:W-:Y:S01]  /*6bf0*/  FMUL R6, R47, R6 ;  /* 0x000000062f067220 */ /* 0x000fe20000400000 */
[----:B------:R-:W-:Y:S01]  /*6c00*/  LOP3.LUT R65, R69, 0xffff0000, RZ, 0xc0, !PT ;  /* 0xffff000045417812 */ /* 0x000fe200078ec0ff */
[----:B------:R-:W-:Y:S01]  /*6c10*/  FMUL R7, R47, R7 ;  /* 0x000000072f077220 */ /* 0x000fe20000400000 */
[----:B------:R-:W-:Y:S01]  /*6c20*/  SHF.L.U32 R66, R70, 0x10, RZ ;  /* 0x0000001046427819 */ /* 0x000fe200000006ff */
[----:B------:R-:W-:Y:S01]  /*6c30*/  FFMA R4, R49, R0, R4 ;  /* 0x0000000031047223 */ /* 0x000fe20000000004 */
[C---:B------:R-:W-:Y:S01]  /*6c40*/  SHF.L.U32 R74, R78.reuse, 0x10, RZ ;  /* 0x000000104e4a7819 */ /* 0x040fe200000006ff */
[----:B------:R-:W-:Y:S01]  /*6c50*/  FMUL R8, R47, R8 ;  /* 0x000000082f087220 */ /* 0x000fe20000400000 */
[----:B------:R-:W-:Y:S01]  /*6c60*/  LOP3.LUT R75, R78, 0xffff0000, RZ, 0xc0, !PT ;  /* 0xffff00004e4b7812 */ /* 0x000fe200078ec0ff */
[C---:B------:R-:W-:Y:S01]  /*6c70*/  FFMA R5, R49.reuse, R2, R5 ;  /* 0x0000000231057223 */ /* 0x040fe20000000005 */
[----:B------:R-:W-:Y:S01]  /*6c80*/  LOP3.LUT R67, R70, 0xffff0000, RZ, 0xc0, !PT ;  /* 0xffff000046437812 */ /* 0x000fe200078ec0ff */
[C---:B------:R-:W-:Y:S01]  /*6c90*/  FFMA R6, R49.reuse, R3, R6 ;  /* 0x0000000331067223 */ /* 0x040fe20000000006 */
[----:B------:R-:W-:Y:S01]  /*6ca0*/  FFMA R7, R49, R48, R7 ;  /* 0x0000003031077223 */ /* 0x000fe20000000007 */
[----:B------:R-:W-:Y:S01]  /*6cb0*/  IADD3 R78, PT, PT, R99, UR8, RZ ;  /* 0x00000008634e7c10 */ /* 0x000fe2000fffe0ff */
[----:B------:R-:W-:Y:S01]  /*6cc0*/  FFMA R8, R49, R50, R8 ;  /* 0x0000003231087223 */ /* 0x000fe20000000008 */
[----:B------:R-:W-:Y:S01]  /*6cd0*/  F2FP.BF16.F32.PACK_AB R4, R5, R4 ;  /* 0x000000040504723e */ /* 0x000fe200000010ff */
[----:B------:R-:W-:Y:S01]  /*6ce0*/  FMUL R9, R47, R9 ;  /* 0x000000092f097220 */ /* 0x000fe20000400000 */
[----:B------:R-:W-:Y:S01]  /*6cf0*/  F2FP.BF16.F32.PACK_AB R5, R7, R6 ;  /* 0x000000060705723e */ /* 0x000fe200000010ff */
[----:B------:R-:W-:Y:S01]  /*6d00*/  FMUL R0, R47, R10 ;  /* 0x0000000a2f007220 */ /* 0x000fe20000400000 */
[-C--:B------:R-:W-:Y:S01]  /*6d10*/  IADD3 R106, PT, PT, R106, R78.reuse, RZ ;  /* 0x0000004e6a6a7210 */ /* 0x080fe20007ffe0ff */
[----:B------:R-:W-:Y:S01]  /*6d20*/  FFMA R9, R49, R51, R9 ;  /* 0x0000003331097223 */ /* 0x000fe20000000009 */
[----:B------:R-:W-:Y:S01]  /*6d30*/  IADD3 R105, PT, PT, R105, R78, RZ ;  /* 0x0000004e69697210 */ /* 0x000fe20007ffe0ff */
[----:B------:R-:W-:Y:S01]  /*6d40*/  FFMA R0, R49, R52, R0 ;  /* 0x0000003431007223 */ /* 0x000fe20000000000 */
[C---:B------:R-:W-:Y:S01]  /*6d50*/  FMUL R2, R47.reuse, R11 ;  /* 0x0000000b2f027220 */ /* 0x040fe20000400000 */
[----:B------:R-:W-:Y:S01]  /*6d60*/  FMUL R3, R47, R12 ;  /* 0x0000000c2f037220 */ /* 0x000fe20000400000 */
[----:B------:R-:W-:Y:S01]  /*6d70*/  F2FP.BF16.F32.PACK_AB R6, R9, R8 ;  /* 0x000000080906723e */ /* 0x000fe200000010ff */
[----:B------:R-:W-:Y:S01]  /*6d80*/  FMUL R10, R47, R13 ;  /* 0x0000000d2f0a7220 */ /* 0x000fe20000400000 */
[C---:B------:R-:W-:Y:S01]  /*6d90*/  FFMA R2, R49.reuse, R53, R2 ;  /* 0x0000003531027223 */ /* 0x040fe20000000002 */
[----:B------:R-:W-:Y:S01]  /*6da0*/  FFMA R3, R49, R54, R3 ;  /* 0x0000003631037223 */ /* 0x000fe20000000003 */
[----:B------:R-:W-:Y:S01]  /*6db0*/  FMUL R11, R47, R14 ;  /* 0x0000000e2f0b7220 */ /* 0x000fe20000400000 */
[----:B------:R-:W-:Y:S01]  /*6dc0*/  FFMA R10, R49, R55, R10 ;  /* 0x00000037310a7223 */ /* 0x000fe2000000000a */
[C---:B------:R-:W-:Y:S01]  /*6dd0*/  FMUL R15, R47.reuse, R15 ;  /* 0x0000000f2f0f7220 */ /* 0x040fe20000400000 */
[C---:B------:R-:W-:Y:S01]  /*6de0*/  FMUL R12, R47.reuse, R16 ;  /* 0x000000102f0c7220 */ /* 0x040fe20000400000 */
[----:B------:R-:W-:Y:S01]  /*6df0*/  FMUL R13, R47, R17 ;  /* 0x000000112f0d7220 */ /* 0x000fe20000400000 */
[----:B------:R-:W-:Y:S01]  /*6e00*/  FFMA R11, R49, R56, R11 ;  /* 0x00000038310b7223 */ /* 0x000fe2000000000b */
[----:B------:R-:W-:Y:S01]  /*6e10*/  FMUL R14, R47, R18 ;  /* 0x000000122f0e7220 */ /* 0x000fe20000400000 */
[----:B------:R-:W-:Y:S01]  /*6e20*/  FFMA R15, R49, R57, R15 ;  /* 0x00000039310f7223 */ /* 0x000fe2000000000f */
[----:B------:R-:W-:Y:S01]  /*6e30*/  FMUL R19, R47, R19 ;  /* 0x000000132f137220 */ /* 0x000fe20000400000 */
[----:B------:R-:W-:Y:S01]  /*6e40*/  F2FP.BF16.F32.PACK_AB R7, R2, R0 ;  /* 0x000000000207723e */ /* 0x000fe200000010ff */
[----:B------:R-:W-:Y:S01]  /*6e50*/  FFMA R12, R49, R58, R12 ;  /* 0x0000003a310c7223 */ /* 0x000fe2000000000c */
[----:B------:R-:W-:Y:S01]  /*6e60*/  FMUL R16, R47, R20 ;  /* 0x000000142f107220 */ /* 0x000fe20000400000 */
[----:B------:R-:W-:Y:S01]  /*6e70*/  FFMA R13, R49, R59, R13 ;  /* 0x0000003b310d7223 */ /* 0x000fe2000000000d */
[----:B------:R-:W-:Y:S01]  /*6e80*/  FMUL R17, R47, R21 ;  /* 0x000000152f117220 */ /* 0x000fe20000400000 */
[----:B------:R1:W-:Y:S01]  /*6e90*/  STS.128 [R99+UR8], R4 ;  /* 0x0000000463007988 */ /* 0x0003e20008000c08 */
[----:B------:R-:W-:Y:S01]  /*6ea0*/  SHF.L.U32 R68, R71, 0x10, RZ ;  /* 0x0000001047447819 */ /* 0x000fe200000006ff */
[----:B------:R-:W-:Y:S01]  /*6eb0*/  FFMA R14, R49, R60, R14 ;  /* 0x0000003c310e7223 */ /* 0x000fe2000000000e */
[----:B------:R-:W-:Y:S01]  /*6ec0*/  LOP3.LUT R69, R71, 0xffff0000, RZ, 0xc0, !PT ;  /* 0xffff000047457812 */ /* 0x000fe200078ec0ff */
[----:B------:R-:W-:Y:S01]  /*6ed0*/  FMUL R18, R47, R22 ;  /* 0x000000162f127220 */ /* 0x000fe20000400000 */
[----:B------:R-:W-:Y:S01]  /*6ee0*/  SHF.L.U32 R70, R76, 0x10, RZ ;  /* 0x000000104c467819 */ /* 0x000fe200000006ff */
[----:B------:R-:W-:Y:S01]  /*6ef0*/  FFMA R19, R49, R61, R19 ;  /* 0x0000003d31137223 */ /* 0x000fe20000000013 */
[----:B------:R-:W-:Y:S01]  /*6f00*/  FMUL R23, R47, R23 ;  /* 0x000000172f177220 */ /* 0x000fe20000400000 */
[----:B------:R-:W-:Y:S01]  /*6f10*/  FFMA R16, R49, R62, R16 ;  /* 0x0000003e31107223 */ /* 0x000fe20000000010 */
[----:B------:R-:W-:Y:S01]  /*6f20*/  FMUL R20, R47, R24 ;  /* 0x000000182f147220 */ /* 0x000fe20000400000 */
[----:B------:R-:W-:Y:S01]  /*6f30*/  FFMA R17, R49, R63, R17 ;  /* 0x0000003f31117223 */ /* 0x000fe20000000011 */
[----:B------:R-:W-:Y:S01]  /*6f40*/  FMUL R21, R47, R25 ;  /* 0x000000192f157220 */ /* 0x000fe20000400000 */
[----:B------:R-:W-:Y:S01]  /*6f50*/  FFMA R18, R49, R64, R18 ;  /* 0x0000004031127223 */ /* 0x000fe20000000012 */
[----:B------:R-:W-:Y:S01]  /*6f60*/  FMUL R22, R47, R26 ;  /* 0x0000001a2f167220 */ /* 0x000fe20000400000 */
[----:B------:R-:W-:Y:S01]  /*6f70*/  F2FP.BF16.F32.PACK_AB R8, R10, R3 ;  /* 0x000000030a08723e */ /* 0x000fe200000010ff */
[----:B------:R-:W-:Y:S01]  /*6f80*/  FFMA R23, R49, R65, R23 ;  /* 0x0000004131177223 */ /* 0x000fe20000000017 */
[----:B------:R-:W-:Y:S01]  /*6f90*/  F2FP.BF16.F32.PACK_AB R9, R15, R11 ;  /* 0x0000000b0f09723e */ /* 0x000fe200000010ff */
[----:B------:R-:W-:Y:S01]  /*6fa0*/  FMUL R27, R47, R27 ;  /* 0x0000001b2f1b7220 */ /* 0x000fe20000400000 */
[----:B------:R-:W-:Y:S01]  /*6fb0*/  F2FP.BF16.F32.PACK_AB R10, R13, R12 ;  /* 0x0000000c0d0a723e */ /* 0x000fe200000010ff */
[----:B------:R-:W-:Y:S01]  /*6fc0*/  FFMA R20, R49, R66, R20 ;  /* 0x0000004231147223 */ /* 0x000fe20000000014 */
[----:B------:R-:W-:Y:S01]  /*6fd0*/  F2FP.BF16.F32.PACK_AB R11, R19, R14 ;  /* 0x0000000e130b723e */ /* 0x000fe200000010ff */
[----:B------:R-:W-:Y:S01]  /*6fe0*/  FMUL R24, R47, R28 ;  /* 0x0000001c2f187220 */ /* 0x000fe20000400000 */
[----:B------:R-:W-:Y:S01]  /*6ff0*/  LOP3.LUT R71, R76, 0xffff0000, RZ, 0xc0, !PT ;  /* 0xffff00004c477812 */ /* 0x000fe200078ec0ff */
[----:B------:R-:W-:Y:S01]  /*7000*/  FFMA R21, R49, R67, R21 ;  /* 0x0000004331157223 */ /* 0x000fe20000000015 */
[----:B------:R-:W-:Y:S01]  /*7010*/  SHF.L.U32 R72, R77, 0x10, RZ ;  /* 0x000000104d487819 */ /* 0x000fe200000006ff */
[----:B------:R1:W-:Y:S01]  /*7020*/  STS.128 [R106+0x10], R8 ;  /* 0x000010086a007388 */ /* 0x0003e20000000c00 */
[----:B------:R-:W-:Y:S01]  /*7030*/  FMUL R25, R47, R29 ;  /* 0x0000001d2f197220 */ /* 0x000fe20000400000 */
[----:B------:R-:W-:Y:S01]  /*7040*/  FFMA R22, R49, R68, R22 ;  /* 0x0000004431167223 */ /* 0x000fe20000000016 */
[----:B------:R-:W-:Y:S01]  /*7050*/  LOP3.LUT R73, R77, 0xffff0000, RZ, 0xc0, !PT ;  /* 0xffff00004d497812 */ /* 0x000fe200078ec0ff */
[----:B------:R-:W-:Y:S01]  /*7060*/  FMUL R26, R47, R30 ;  /* 0x0000001e2f1a7220 */ /* 0x000fe20000400000 */
[----:B------:R-:W-:Y:S01]  /*7070*/  FFMA R27, R49, R69, R27 ;  /* 0x00000045311b7223 */ /* 0x000fe2000000001b */
[----:B------:R-:W-:Y:S01]  /*7080*/  FMUL R31, R47, R31 ;  /* 0x0000001f2f1f7220 */ /* 0x000fe20000400000 */
[----:B------:R-:W-:Y:S01]  /*7090*/  FFMA R24, R49, R70, R24 ;  /* 0x0000004631187223 */ /* 0x000fe20000000018 */
[----:B------:R-:W-:Y:S01]  /*70a0*/  FMUL R28, R47, R32 ;  /* 0x000000202f1c7220 */ /* 0x000fe20000400000 */
[----:B------:R-:W-:Y:S01]  /*70b0*/  FFMA R25, R49, R71, R25 ;  /* 0x0000004731197223 */ /* 0x000fe20000000019 */
[----:B------:R-:W-:Y:S01]  /*70c0*/  SHF.L.U32 R76, R79, 0x10, RZ ;  /* 0x000000104f4c7819 */ /* 0x000fe200000006ff */
[----:B------:R-:W-:Y:S01]  /*70d0*/  FMUL R29, R47, R33 ;  /* 0x000000212f1d7220 */ /* 0x000fe20000400000 */
[----:B------:R-:W-:Y:S01]  /*70e0*/  F2FP.BF16.F32.PACK_AB R16, R17, R16 ;  /* 0x000000101110723e */ /* 0x000fe200000010ff */
[----:B------:R-:W-:Y:S01]  /*70f0*/  FFMA R26, R49, R72, R26 ;  /* 0x00000048311a7223 */ /* 0x000fe2000000001a */
[----:B------:R-:W-:Y:S01]  /*7100*/  LOP3.LUT R77, R79, 0xffff0000, RZ, 0xc0, !PT ;  /* 0xffff00004f4d7812 */ /* 0x000fe200078ec0ff */
[----:B------:R-:W-:Y:S01]  /*7110*/  FMUL R30, R47, R34 ;  /* 0x000000222f1e7220 */ /* 0x000fe20000400000 */
[----:B------:R-:W-:Y:S01]  /*7120*/  F2FP.BF16.F32.PACK_AB R17, R23, R18 ;  /* 0x000000121711723e */ /* 0x000fe200000010ff */
[----:B------:R-:W-:Y:S01]  /*7130*/  FFMA R31, R49, R73, R31 ;  /* 0x00000049311f7223 */ /* 0x000fe2000000001f */
[----:B------:R-:W-:Y:S01]  /*7140*/  FMUL R35, R47, R35 ;  /* 0x000000232f237220 */ /* 0x000fe20000400000 */
[----:B------:R-:W-:Y:S01]  /*7150*/  F2FP.BF16.F32.PACK_AB R18, R21, R20 ;  /* 0x000000141512723e */ /* 0x000fe200000010ff */
[----:B------:R-:W-:Y:S01]  /*7160*/  FFMA R28, R49, R74, R28 ;  /* 0x0000004a311c7223 */ /* 0x000fe2000000001c */
[----:B------:R-:W-:Y:S01]  /*7170*/  F2FP.BF16.F32.PACK_AB R19, R27, R22 ;  /* 0x000000161b13723e */ /* 0x000fe200000010ff */
[C---:B------:R-:W-:Y:S01]  /*7180*/  FFMA R29, R49.reuse, R75, R29 ;  /* 0x0000004b311d7223 */ /* 0x040fe2000000001d */
[C---:B------:R-:W-:Y:S01]  /*7190*/  FFMA R30, R49.reuse, R76, R30 ;  /* 0x0000004c311e7223 */ /* 0x040fe2000000001e */
[----:B------:R-:W-:Y:S01]  /*71a0*/  FFMA R35, R49, R77, R35 ;  /* 0x0000004d31237223 */ /* 0x000fe20000000023 */
[----:B------:R-:W-:Y:S01]  /*71b0*/  F2FP.BF16.F32.PACK_AB R24, R25, R24 ;  /* 0x000000181918723e */ /* 0x000fe200000010ff */
[----:B------:R1:W-:Y:S01]  /*71c0*/  STS.128 [R105+0x20], R16 ;  /* 0x0000201069007388 */ /* 0x0003e20000000c00 */
[----:B------:R-:W-:Y:S02]  /*71d0*/  F2FP.BF16.F32.PACK_AB R25, R31, R26 ;  /* 0x0000001a1f19723e */ /* 0x000fe400000010ff */
[----:B------:R-:W-:Y:S02]  /*71e0*/  F2FP.BF16.F32.PACK_AB R26, R29, R28 ;  /* 0x0000001c1d1a723e */ /* 0x000fe400000010ff */
[----:B------:R-:W-:Y:S02]  /*71f0*/  F2FP.BF16.F32.PACK_AB R27, R35, R30 ;  /* 0x0000001e231b723e */ /* 0x000fe400000010ff */
[----:B------:R-:W-:Y:S05]  /*7200*/  IADD3 R0, PT, PT, R98, R106, RZ ;  /* 0x0000006a62007210 */ /* 0x000fea0007ffe0ff */
        /* <DEDUP_REMOVED lines=9> */
[----:B------:R-:W-:Y:S02]  /*72a0*/  UIADD3 UR10, UP0, UPT, UR54, 0x680, URZ ;  /* 0x00000680360a7890 */ /* 0x000fe4000ff1e0ff */
[----:B------:R-:W-:Y:S02]  /*72b0*/  UIADD3 UR5, UPT, UPT, UR41, 0x20, URZ ;  /* 0x0000002029057890 */ /* 0x000fe4000fffe0ff */
[----:B------:R-:W-:Y:S02]  /*72c0*/  UIADD3 UR4, UPT, UPT, UR48, 0x200, UR8 ;  /* 0x0000020030047890 */ /* 0x000fe4000fffe008 */
[----:B------:R-:W-:Y:S01]  /*72d0*/  UIADD3.X UR11, UPT, UPT, URZ, UR55, URZ, UP0, !UPT ;  /* 0x00000037ff0b7290 */ /* 0x000fe200087fe4ff */
[----:B------:R-:W-:Y:S01]  /*72e0*/  UMOV UR6, UR42 ;  /* 0x0000002a00067c82 */ /* 0x000fe20008000000 */
[----:B------:R-:W-:Y:S07]  /*72f0*/  UMOV UR7, UR36 ;  /* 0x0000002400077c82 */ /* 0x000fee0008000000 */
[----:B------:R2:W-:Y:S02]  /*7300*/  UTMASTG.3D [UR4], [UR10] ;  /* 0x000000040a0073b5 */ /* 0x0005e40008010000 */
[----:B--2---:R0:W-:Y:S02]  /*7310*/  UTMACMDFLUSH ;  /* 0x00000000000079b7 */ /* 0x0041e40000000000 */
.L_x_110:
[----:B------:R-:W-:Y:S05]  /*7320*/  BSYNC.RECONVERGENT B0 ;  /* 0x0000000000007941 */ /* 0x000fea0003800200 */
.L_x_109:
[----:B------:R-:W-:Y:S01]  /*7330*/  UIADD3 UR43, UPT, UPT, UR43, 0x1, URZ ;  /* 0x000000012b2b7890 */ /* 0x000fe2000fffe0ff */
[----:B------:R-:W-:Y:S03]  /*7340*/  BSSY.RECONVERGENT B0, `(.L_x_111) ;  /* 0x0000008000007945 */ /* 0x000fe60003800200 */
[----:B------:R-:W-:Y:S04]  /*7350*/  UISETP.NE.AND UP0, UPT, UR43, 0x3, UPT ;  /* 0x000000032b00788c */ /* 0x000fe8000bf05270 */
[----:B------:R-:W-:Y:S02]  /*7360*/  UISETP.EQ.XOR UP1, UPT, UR40, 0x3, !UP0 ;  /* 0x000000032800788c */ /* 0x000fe4000c722a70 */
[----:B------:R-:W-:Y:S02]  /*7370*/  USEL UR56, UR43, URZ, UP0 ;  /* 0x000000ff2b387287 */ /* 0x000fe40008000000 */
[----:B------:R-:W-:Y:S04]  /*7380*/  USEL UR4, URZ, 0x1, !UP1 ;  /* 0x00000001ff047887 */ /* 0x000fe8000c800000 */
[----:B------:R-:W-:Y:S01]  /*7390*/  ULOP3.LUT UR51, UR51, UR4, URZ, 0x3c, !UPT ;  /* 0x0000000433337292 */ /* 0x000fe2000f8e3cff */
[----:B------:R-:W-:Y:S11]  /*73a0*/  @P0 BRA `(.L_x_112) ;  /* 0x0000000000040947 */ /* 0x000ff60003800000 */
[----:B------:R-:W-:Y:S04]  /*73b0*/  DEPBAR.LE SB0, 0x1 ;  /* 0x000080400000791a */ /* 0x000fe80000000000 */
.L_x_112:
[----:B------:R-:W-:Y:S05]  /*73c0*/  BSYNC.RECONVERGENT B0 ;  /* 0x0000000000007941 */ /* 0x000fea0003800200 */
.L_x_111:
[----:B------:R-:W-:Y:S01]  /*73d0*/  BAR.SYNC.DEFER_BLOCKING 0x1, 0x80 ;  /* 0x0042000000007b1d */ /* 0x000fe20000010000 */
[----:B------:R-:W-:Y:S01]  /*73e0*/  UISETP.NE.AND UP0, UPT, UR50, -0x2, UPT ;  /* 0xfffffffe3200788c */ /* 0x000fe2000bf05270 */
[----:B------:R-:W-:Y:S08]  /*73f0*/  IADD3 R45, PT, PT, R45, 0x1, RZ ;  /* 0x000000012d2d7810 */ /* 0x000ff00007ffe0ff */
[----:B------:R-:W-:Y:S05]  /*7400*/  BRA.U !UP0, `(.L_x_113) ;  /* 0x0000000108287547 */ /* 0x000fea000b800000 */
[----:B------:R-:W-:Y:S01]  /*7410*/  ISETP.NE.AND P0, PT, R104, RZ, PT ;  /* 0x000000ff6800720c */ /* 0x000fe20003f05270 */
[----:B------:R-:W-:Y:S01]  /*7420*/  IMAD.U32 R2, RZ, RZ, UR49 ;  /* 0x00000031ff027e24 */ /* 0x000fe2000f8e00ff */
[----:B------:R-:W-:Y:S01]  /*7430*/  UIADD3 UR49, UPT, UPT, UR49, 0x1, URZ ;  /* 0x0000000131317890 */ /* 0x000fe2000fffe0ff */
[----:B-1----:R-:W-:Y:S03]  /*7440*/  IMAD.U32 R0, RZ, RZ, UR37 ;  /* 0x00000025ff007e24 */ /* 0x002fe6000f8e00ff */
[----:B------:R-:W-:Y:S04]  /*7450*/  UISETP.NE.AND UP0, UPT, UR49, 0x3, UPT ;  /* 0x000000033100788c */ /* 0x000fe8000bf05270 */
[----:B------:R-:W-:Y:S03]  /*7460*/  USEL UR49, UR49, URZ, UP0 ;  /* 0x000000ff31317287 */ /* 0x000fe60008000000 */
[----:B------:R-:W-:Y:S05]  /*7470*/  @P0 LEA R2, R2, UR48, 0x3 ;  /* 0x0000003002020c11 */ /* 0x000fea000f8e18ff */
[----:B------:R-:W-:Y:S05]  /*7480*/  @P0 VIADD R2, R2, 0x98 ;  /* 0x0000009802020836 */ /* 0x000fea0000000000 */
[----:B------:R-:W-:Y:S04]  /*7490*/  @P0 PRMT R0, R0, 0x654, R2 ;  /* 0x0000065400000816 */ /* 0x000fe80000000002 */
[----:B------:R2:W-:Y:S03]  /*74a0*/  @P0 SYNCS.ARRIVE.TRANS64.RED.A1T0 RZ, [R0+URZ], RZ ;  /* 0x000000ff00ff09a7 */ /* 0x0005e600081004ff */
.L_x_113:
[----:B------:R-:W-:Y:S01]  /*74b0*/  ISETP.NE.AND P2, PT, R101, RZ, PT ;  /* 0x000000ff6500720c */ /* 0x000fe20003f45270 */
[----:B------:R-:W-:Y:S01]  /*74c0*/  UIADD3 UR50, UPT, UPT, UR50, 0x2, URZ ;  /* 0x0000000232327890 */ /* 0x000fe2000fffe0ff */
[----:B------:R-:W-:Y:S01]  /*74d0*/  ISETP.NE.AND P0, PT, R103, 0x2, PT ;  /* 0x000000026700780c */ /* 0x000fe20003f05270 */
[----:B------:R-:W-:Y:S01]  /*74e0*/  IMAD.IADD R14, R43, 0x1, R86 ;  /* 0x000000012b0e7824 */ /* 0x000fe200078e0256 */
[----:B------:R-:W-:Y:S01]  /*74f0*/  ISETP.NE.AND P1, PT, R45, 0x4, PT ;  /* 0x000000042d00780c */ /* 0x000fe20003f25270 */
[----:B------:R-:W-:Y:S01]  /*7500*/  IMAD.IADD R15, R44, 0x1, R87 ;  /* 0x000000012c0f7824 */ /* 0x000fe200078e0257 */
[----:B------:R-:W-:Y:S02]  /*7510*/  SEL R2, RZ, 0x1, P0 ;  /* 0x00000001ff027807 */ /* 0x000fe40000000000 */
[----:B-12---:R-:W-:Y:S02]  /*7520*/  SEL R0, RZ, 0x1, P1 ;  /* 0x00000001ff007807 */ /* 0x006fe40000800000 */
[----:B------:R-:W-:Y:S02]  /*7530*/  LOP3.LUT R96, R96, R2, RZ, 0x3c, !PT ;  /* 0x0000000260607212 */ /* 0x000fe400078e3cff */
[----:B------:R-:W-:Y:S02]  /*7540*/  LOP3.LUT R97, R97, R0, RZ, 0x3c, !PT ;  /* 0x0000000061617212 */ /* 0x000fe400078e3cff */
[----:B------:R-:W-:Y:S02]  /*7550*/  @P2 R2UR UR36, R95 ;  /* 0x000000005f2422ca */ /* 0x000fe400000e0000 */
[----:B------:R-:W-:Y:S02]  /*7560*/  SEL R103, R103, RZ, P0 ;  /* 0x000000ff67677207 */ /* 0x000fe40000000000 */
[----:B------:R-:W-:Y:S01]  /*7570*/  SEL R45, R45, RZ, P1 ;  /* 0x000000ff2d2d7207 */ /* 0x000fe20000800000 */
[----:B------:R-:W-:Y:S10]  /*7580*/  @P2 BRA `(.L_x_114) ;  /* 0xffffffd800042947 */ /* 0x000ff4000383ffff */
[----:B------:R-:W-:-:S09]  /*7590*/  UISETP.NE.AND UP0, UPT, UR53, URZ, UPT ;  /* 0x000000ff3500728c */ /* 0x000fd2000bf05270 */
[----:B------:R-:W-:Y:S05]  /*75a0*/  BRA.U !UP0, `(.L_x_115) ;  /* 0x0000000108487547 */ /* 0x000fea000b800000 */
[----:B------:R-:W1:Y:S02]  /*75b0*/  LDCU.64 UR4, c[0x0][0x890] ;  /* 0x00011200ff0477ac */ /* 0x000e640008000a00 */
[----:B-1----:R-:W-:-:S04]  /*75c0*/  UISETP.NE.U32.AND UP0, UPT, UR4, URZ, UPT ;  /* 0x000000ff0400728c */ /* 0x002fc8000bf05070 */
[----:B------:R-:W-:-:S09]  /*75d0*/  UISETP.NE.AND.EX UP0, UPT, UR5, URZ, UPT, UP0 ;  /* 0x000000ff0500728c */ /* 0x000fd2000bf05300 */
[----:B------:R-:W-:Y:S05]  /*75e0*/  BRA.U UP0, `(.L_x_116) ;  /* 0x00000001000c7547 */ /* 0x000fea000b800000 */
[----:B------:R-:W-:-:S13]  /*75f0*/  FSETP.NEU.AND P0, PT, R49, RZ, PT ;  /* 0x000000ff3100720b */ /* 0x000fda0003f0d000 */
[----:B------:R-:W-:Y:S05]  /*7600*/  @!P0 EXIT ;  /* 0x000000000000894d */ /* 0x000fea0003800000 */
[----:B------:R-:W-:Y:S05]  /*7610*/  BRA `(.L_x_115) ;  /* 0x00000000002c7947 */ /* 0x000fea0003800000 */
.L_x_116:
[----:B------:R-:W-:Y:S01]  /*7620*/  ISETP.NE.AND P0, PT, R102, RZ, PT ;  /* 0x000000ff6600720c */ /* 0x000fe20003f05270 */
[----:B------:R-:W-:-:S12]  /*7630*/  BSSY.RECONVERGENT B0, `(.L_x_115) ;  /* 0x0000009000007945 */ /* 0x000fd80003800200 */
[----:B------:R-:W-:Y:S05]  /*7640*/  @P0 BRA `(.L_x_117) ;  /* 0x0000000000140947 */ /* 0x000fea0003800000 */
[----:B------:R-:W1:Y:S02]  /*7650*/  LDCU.64 UR4, c[0x0][0x888] ;  /* 0x00011100ff0477ac */ /* 0x000e640008000a00 */
[----:B-1----:R-:W-:-:S04]  /*7660*/  ISETP.NE.U32.AND P0, PT, RZ, UR4, PT ;  /* 0x00000004ff007c0c */ /* 0x002fc8000bf05070 */
[----:B------:R-:W-:-:S13]  /*7670*/  ISETP.NE.AND.EX P0, PT, RZ, UR5, PT, P0 ;  /* 0x00000005ff007c0c */ /* 0x000fda000bf05300 */
[----:B------:R-:W-:Y:S05]  /*7680*/  @!P0 EXIT ;  /* 0x000000000000894d */ /* 0x000fea0003800000 */
[----:B------:R-:W-:Y:S05]  /*7690*/  BRA `(.L_x_118) ;  /* 0x0000000000087947 */ /* 0x000fea0003800000 */
.L_x_117:
[----:B------:R-:W-:-:S13]  /*76a0*/  FSETP.NEU.AND P0, PT, R49, RZ, PT ;  /* 0x000000ff3100720b */ /* 0x000fda0003f0d000 */
[----:B------:R-:W-:Y:S05]  /*76b0*/  @!P0 EXIT ;  /* 0x000000000000894d */ /* 0x000fea0003800000 */
.L_x_118:
[----:B------:R-:W-:Y:S05]  /*76c0*/  BSYNC.RECONVERGENT B0 ;  /* 0x0000000000007941 */ /* 0x000fea0003800200 */
.L_x_115:
[----:B------:R-:W-:Y:S01]  /*76d0*/  ULEA UR4, UR49, UR48, 0x3 ;  /* 0x0000003031047291 */ /* 0x000fe2000f8e18ff */
[----:B------:R-:W-:-:S04]  /*76e0*/  DEPBAR.LE SB0, 0x0 ;  /* 0x000080000000791a */ /* 0x000fc80000000000 */
[----:B------:R-:W-:-:S04]  /*76f0*/  UIADD3 UR4, UPT, UPT, UR4, 0x98, URZ ;  /* 0x0000009804047890 */ /* 0x000fc8000fffe0ff */
[----:B------:R-:W-:-:S09]  /*7700*/  UPRMT UR4, UR37, 0x654, UR4 ;  /* 0x0000065425047896 */ /* 0x000fd20008000004 */
[----:B------:R-:W-:Y:S01]  /*7710*/  SYNCS.ARRIVE.TRANS64.RED.A1T0 RZ, [UR4], RZ ;  /* 0x000000ffffff79a7 */ /* 0x000fe20008100404 */
[----:B------:R-:W-:Y:S05]  /*7720*/  EXIT ;  /* 0x000000000000794d */ /* 0x000fea0003800000 */
.L_x_19:
[----:B--2---:R2:W1:Y:S02]  /*7730*/  SYNCS.PHASECHK.TRANS64.TRYWAIT P0, [R2+URZ+0x130], R3 ;  /* 0x00013003020075a7 */ /* 0x00446400080011ff */
[----:B-1----:R-:W-:Y:S05]  /*7740*/  @!P0 NANOSLEEP.SYNCS 0x989680 ;  /* 0x009896800000895d */ /* 0x002fea0003900000 */
[----:B------:R-:W1:Y:S02]  /*7750*/  @!P0 SYNCS.PHASECHK.TRANS64 P0, [R2+URZ+0x130], R3 ;  /* 0x00013003020085a7 */ /* 0x000e6400080010ff */
[----:B-1----:R-:W-:Y:S05]  /*7760*/  @!P0 BRA `(.L_x_19) ;  /* 0xfffffffc00f08947 */ /* 0x002fea000383ffff */
[----:B------:R-:W-:Y:S05]  /*7770*/  BRA `(.L_x_119) ;  /* 0xffffff9c00b07947 */ /* 0x000fea000383ffff */
.L_x_22:
[----:B-1----:R-:W-:-:S07]  /*7780*/  MOV R2, UR33 ;  /* 0x0000002100027c02 */ /* 0x002fce0008000f00 */
.L_x_120:
[----:B-1----:R1:W2:Y:S02]  /*7790*/  SYNCS.PHASECHK.TRANS64.TRYWAIT P0, [R2+URZ+0x40], R4 ;  /* 0x00004004020075a7 */ /* 0x0022a400080011ff */
[----:B--2---:R-:W-:Y:S05]  /*77a0*/  @!P0 NANOSLEEP.SYNCS 0x989680 ;  /* 0x009896800000895d */ /* 0x004fea0003900000 */
[----:B------:R-:W2:Y:S02]  /*77b0*/  @!P0 SYNCS.PHASECHK.TRANS64 P0, [R2+URZ+0x40], R4 ;  /* 0x00004004020085a7 */ /* 0x000ea400080010ff */
[----:B--2---:R-:W-:Y:S05]  /*77c0*/  @!P0 BRA `(.L_x_120) ;  /* 0xfffffffc00f08947 */ /* 0x004fea000383ffff */
[----:B------:R-:W-:Y:S05]  /*77d0*/  BRA `(.L_x_21) ;  /* 0xffffffa000007947 */ /* 0x000fea000383ffff */
.L_x_28:
[----:B-1----:R-:W-:-:S07]  /*77e0*/  MOV R2, UR17 ;  /* 0x0000001100027c02 */ /* 0x002fce0008000f00 */
.L_x_121:
[----:B-1----:R1:W2:Y:S02]  /*77f0*/  SYNCS.PHASECHK.TRANS64.TRYWAIT P0, [R2+URZ+0x40], R4 ;  /* 0x00004004020075a7 */ /* 0x0022a400080011ff */
[----:B--2---:R-:W-:Y:S05]  /*7800*/  @!P0 NANOSLEEP.SYNCS 0x989680 ;  /* 0x009896800000895d */ /* 0x004fea0003900000 */
[----:B------:R-:W2:Y:S02]  /*7810*/  @!P0 SYNCS.PHASECHK.TRANS64 P0, [R2+URZ+0x40], R4 ;  /* 0x00004004020085a7 */ /* 0x000ea400080010ff */
[----:B--2---:R-:W-:Y:S05]  /*7820*/  @!P0 BRA `(.L_x_121) ;  /* 0xfffffffc00f08947 */ /* 0x004fea000383ffff */
[----:B------:R-:W-:Y:S05]  /*7830*/  BRA `(.L_x_27) ;  /* 0xffffffa000a87947 */ /* 0x000fea000383ffff */
.L_x_32:
[----:B-1----:R1:W2:Y:S02]  /*7840*/  SYNCS.PHASECHK.TRANS64.TRYWAIT P0, [R2+URZ+0xc0], R3 ;  /* 0x0000c003020075a7 */ /* 0x0022a400080011ff */
[----:B--2---:R-:W-:Y:S05]  /*7850*/  @!P0 NANOSLEEP.SYNCS 0x989680 ;  /* 0x009896800000895d */ /* 0x004fea0003900000 */
[----:B------:R-:W2:Y:S02]  /*7860*/  @!P0 SYNCS.PHASECHK.TRANS64 P0, [R2+URZ+0xc0], R3 ;  /* 0x0000c003020085a7 */ /* 0x000ea400080010ff */
[----:B--2---:R-:W-:Y:S05]  /*7870*/  @!P0 BRA `(.L_x_32) ;  /* 0xfffffffc00f08947 */ /* 0x004fea000383ffff */
[----:B------:R-:W-:Y:S05]  /*7880*/  BRA `(.L_x_122) ;  /* 0xffffffa400387947 */ /* 0x000fea000383ffff */
.L_x_36:
[----:B----4-:R-:W-:-:S07]  /*7890*/  MOV R0, UR5 ;  /* 0x0000000500007c02 */ /* 0x010fce0008000f00 */
.L_x_123:
[----:B-1----:R1:W2:Y:S02]  /*78a0*/  SYNCS.PHASECHK.TRANS64.TRYWAIT P0, [R0+URZ], R2 ;  /* 0x00000002000075a7 */ /* 0x0022a400080011ff */
[----:B--2---:R-:W-:Y:S05]  /*78b0*/  @!P0 NANOSLEEP.SYNCS 0x989680 ;  /* 0x009896800000895d */ /* 0x004fea0003900000 */
[----:B------:R-:W2:Y:S02]  /*78c0*/  @!P0 SYNCS.PHASECHK.TRANS64 P0, [R0+URZ], R2 ;  /* 0x00000002000085a7 */ /* 0x000ea400080010ff */
[----:B--2---:R-:W-:Y:S05]  /*78d0*/  @!P0 BRA `(.L_x_123) ;  /* 0xfffffffc00f08947 */ /* 0x004fea000383ffff */
[----:B------:R-:W-:Y:S05]  /*78e0*/  BRA `(.L_x_124) ;  /* 0xffffffa800a87947 */ /* 0x000fea000383ffff */
.L_x_37:
[----:B----4-:R-:W-:-:S07]  /*78f0*/  MOV R0, UR5 ;  /* 0x0000000500007c02 */ /* 0x010fce0008000f00 */
.L_x_125:
[----:B-1----:R1:W2:Y:S02]  /*7900*/  SYNCS.PHASECHK.TRANS64.TRYWAIT P0, [R0+URZ], R3 ;  /* 0x00000003000075a7 */ /* 0x0022a400080011ff */
[----:B--2---:R-:W-:Y:S05]  /*7910*/  @!P0 NANOSLEEP.SYNCS 0x989680 ;  /* 0x009896800000895d */ /* 0x004fea0003900000 */
[----:B------:R-:W2:Y:S02]  /*7920*/  @!P0 SYNCS.PHASECHK.TRANS64 P0, [R0+URZ], R3 ;  /* 0x00000003000085a7 */ /* 0x000ea400080010ff */
[----:B--2---:R-:W-:Y:S05]  /*7930*/  @!P0 BRA `(.L_x_125) ;  /* 0xfffffffc00f08947 */ /* 0x004fea000383ffff */
[----:B------:R-:W-:Y:S05]  /*7940*/  BRA `(.L_x_126) ;  /* 0xffffffa800b47947 */ /* 0x000fea000383ffff */
.L_x_38:
[----:B----4-:R-:W-:-:S07]  /*7950*/  MOV R0, UR5 ;  /* 0x0000000500007c02 */ /* 0x010fce0008000f00 */
.L_x_127:
[----:B-1----:R1:W2:Y:S02]  /*7960*/  SYNCS.PHASECHK.TRANS64.TRYWAIT P0, [R0+URZ], R3 ;  /* 0x00000003000075a7 */ /* 0x0022a400080011ff */
[----:B--2---:R-:W-:Y:S05]  /*7970*/  @!P0 NANOSLEEP.SYNCS 0x989680 ;  /* 0x009896800000895d */ /* 0x004fea0003900000 */
[----:B------:R-:W2:Y:S02]  /*7980*/  @!P0 SYNCS.PHASECHK.TRANS64 P0, [R0+URZ], R3 ;  /* 0x00000003000085a7 */ /* 0x000ea400080010ff */
[----:B--2---:R-:W-:Y:S05]  /*7990*/  @!P0 BRA `(.L_x_127) ;  /* 0xfffffffc00f08947 */ /* 0x004fea000383ffff */
[----:B------:R-:W-:Y:S05]  /*79a0*/  BRA `(.L_x_128) ;  /* 0xffffffa800c07947 */ /* 0x000fea000383ffff */
.L_x_39:
[----:B----4-:R-:W-:-:S07]  /*79b0*/  MOV R0, UR5 ;  /* 0x0000000500007c02 */ /* 0x010fce0008000f00 */
.L_x_129:
[----:B-1----:R1:W2:Y:S02]  /*79c0*/  SYNCS.PHASECHK.TRANS64.TRYWAIT P0, [R0+URZ], R3 ;  /* 0x00000003000075a7 */ /* 0x0022a400080011ff */
[----:B--2---:R-:W-:Y:S05]  /*79d0*/  @!P0 NANOSLEEP.SYNCS 0x989680 ;  /* 0x009896800000895d */ /* 0x004fea0003900000 */
[----:B------:R-:W2:Y:S02]  /*79e0*/  @!P0 SYNCS.PHASECHK.TRANS64 P0, [R0+URZ], R3 ;  /* 0x00000003000085a7 */ /* 0x000ea400080010ff */
[----:B--2---:R-:W-:Y:S05]  /*79f0*/  @!P0 BRA `(.L_x_129) ;  /* 0xfffffffc00f08947 */ /* 0x004fea000383ffff */
[----:B------:R-:W-:Y:S05]  /*7a00*/  BRA `(.L_x_130) ;  /* 0xffffffa800cc7947 */ /* 0x000fea000383ffff */
.L_x_40:
[----:B----4-:R-:W-:-:S07]  /*7a10*/  MOV R0, UR5 ;  /* 0x0000000500007c02 */ /* 0x010fce0008000f00 */
.L_x_131:
[----:B-1----:R1:W2:Y:S02]  /*7a20*/  SYNCS.PHASECHK.TRANS64.TRYWAIT P0, [R0+URZ], R3 ;  /* 0x00000003000075a7 */ /* 0x0022a400080011ff */
[----:B--2---:R-:W-:Y:S05]  /*7a30*/  @!P0 NANOSLEEP.SYNCS 0x989680 ;  /* 0x009896800000895d */ /* 0x004fea0003900000 */
[----:B------:R-:W2:Y:S02]  /*7a40*/  @!P0 SYNCS.PHASECHK.TRANS64 P0, [R0+URZ], R3 ;  /* 0x00000003000085a7 */ /* 0x000ea400080010ff */
[----:B--2---:R-:W-:Y:S05]  /*7a50*/  @!P0 BRA `(.L_x_131) ;  /* 0xfffffffc00f08947 */ /* 0x004fea000383ffff */
[----:B------:R-:W-:Y:S05]  /*7a60*/  BRA `(.L_x_132) ;  /* 0xffffffa800d87947 */ /* 0x000fea000383ffff */
.L_x_41:
[----:B----4-:R-:W-:-:S07]  /*7a70*/  MOV R0, UR5 ;  /* 0x0000000500007c02 */ /* 0x010fce0008000f00 */
.L_x_133:
[----:B-1----:R1:W2:Y:S02]  /*7a80*/  SYNCS.PHASECHK.TRANS64.TRYWAIT P0, [R0+URZ], R3 ;  /* 0x00000003000075a7 */ /* 0x0022a400080011ff */
[----:B--2---:R-:W-:Y:S05]  /*7a90*/  @!P0 NANOSLEEP.SYNCS 0x989680 ;  /* 0x009896800000895d */ /* 0x004fea0003900000 */
[----:B------:R-:W2:Y:S02]  /*7aa0*/  @!P0 SYNCS.PHASECHK.TRANS64 P0, [R0+URZ], R3 ;  /* 0x00000003000085a7 */ /* 0x000ea400080010ff */
[----:B--2---:R-:W-:Y:S05]  /*7ab0*/  @!P0 BRA `(.L_x_133) ;  /* 0xfffffffc00f08947 */ /* 0x004fea000383ffff */
[----:B------:R-:W-:Y:S05]  /*7ac0*/  BRA `(.L_x_134) ;  /* 0xffffffa800e47947 */ /* 0x000fea000383ffff */
.L_x_42:
[----:B----4-:R-:W-:-:S07]  /*7ad0*/  MOV R0, UR5 ;  /* 0x0000000500007c02 */ /* 0x010fce0008000f00 */
.L_x_135:
[----:B-1----:R1:W2:Y:S02]  /*7ae0*/  SYNCS.PHASECHK.TRANS64.TRYWAIT P0, [R0+URZ], R3 ;  /* 0x00000003000075a7 */ /* 0x0022a400080011ff */
[----:B--2---:R-:W-:Y:S05]  /*7af0*/  @!P0 NANOSLEEP.SYNCS 0x989680 ;  /* 0x009896800000895d */ /* 0x004fea0003900000 */
[----:B------:R-:W2:Y:S02]  /*7b00*/  @!P0 SYNCS.PHASECHK.TRANS64 P0, [R0+URZ], R3 ;  /* 0x00000003000085a7 */ /* 0x000ea400080010ff */
[----:B--2---:R-:W-:Y:S05]  /*7b10*/  @!P0 BRA `(.L_x_135) ;  /* 0xfffffffc00f08947 */ /* 0x004fea000383ffff */
[----:B------:R-:W-:Y:S05]  /*7b20*/  BRA `(.L_x_136) ;  /* 0xffffffa800f07947 */ /* 0x000fea000383ffff */
.L_x_45:
[----:B-1----:R1:W2:Y:S02]  /*7b30*/  SYNCS.PHASECHK.TRANS64.TRYWAIT P0, [R0+URZ+0x120], R4 ;  /* 0x00012004000075a7 */ /* 0x0022a400080011ff */
[----:B--2---:R-:W-:Y:S05]  /*7b40*/  @!P0 NANOSLEEP.SYNCS 0x989680 ;  /* 0x009896800000895d */ /* 0x004fea0003900000 */
[----:B------:R-:W2:Y:S02]  /*7b50*/  @!P0 SYNCS.PHASECHK.TRANS64 P0, [R0+URZ+0x120], R4 ;  /* 0x00012004000085a7 */ /* 0x000ea400080010ff */
[----:B--2---:R-:W-:Y:S05]  /*7b60*/  @!P0 BRA `(.L_x_45) ;  /* 0xfffffffc00f08947 */ /* 0x004fea000383ffff */
[----:B------:R-:W-:Y:S05]  /*7b70*/  BRA `(.L_x_137) ;  /* 0xffffffac004c7947 */ /* 0x000fea000383ffff */
.L_x_46:
[----:B------:R-:W-:-:S07]  /*7b80*/  MOV R0, UR5 ;  /* 0x0000000500007c02 */ /* 0x000fce0008000f00 */
.L_x_138:
[----:B-1----:R1:W2:Y:S02]  /*7b90*/  SYNCS.PHASECHK.TRANS64.TRYWAIT P0, [R0+URZ+0xd0], R5 ;  /* 0x0000d005000075a7 */ /* 0x0022a400080011ff */
[----:B--2---:R-:W-:Y:S05]  /*7ba0*/  @!P0 NANOSLEEP.SYNCS 0x989680 ;  /* 0x009896800000895d */ /* 0x004fea0003900000 */
[----:B------:R-:W2:Y:S02]  /*7bb0*/  @!P0 SYNCS.PHASECHK.TRANS64 P0, [R0+URZ+0xd0], R5 ;  /* 0x0000d005000085a7 */ /* 0x000ea400080010ff */
[----:B--2---:R-:W-:Y:S05]  /*7bc0*/  @!P0 BRA `(.L_x_138) ;  /* 0xfffffffc00f08947 */ /* 0x004fea000383ffff */
[----:B------:R-:W-:Y:S05]  /*7bd0*/  BRA `(.L_x_139) ;  /* 0xffffffac005c7947 */ /* 0x000fea000383ffff */
.L_x_47:
[----:B-1----:R1:W2:Y:S02]  /*7be0*/  SYNCS.PHASECHK.TRANS64.TRYWAIT P1, [R0+URZ+0xc0], R4 ;  /* 0x0000c004000075a7 */ /* 0x0022a400080211ff */
[----:B--2---:R-:W-:Y:S05]  /*7bf0*/  @!P1 NANOSLEEP.SYNCS 0x989680 ;  /* 0x009896800000995d */ /* 0x004fea0003900000 */
[----:B------:R-:W2:Y:S02]  /*7c00*/  @!P1 SYNCS.PHASECHK.TRANS64 P1, [R0+URZ+0xc0], R4 ;  /* 0x0000c004000095a7 */ /* 0x000ea400080210ff */
[----:B--2---:R-:W-:Y:S05]  /*7c10*/  @!P1 BRA `(.L_x_47) ;  /* 0xfffffffc00f09947 */ /* 0x004fea000383ffff */
[----:B------:R-:W-:Y:S05]  /*7c20*/  BRA `(.L_x_140) ;  /* 0xffffffac008c7947 */ /* 0x000fea000383ffff */
.L_x_50:
[----:B------:R-:W-:-:S07]  /*7c30*/  MOV R0, UR5 ;  /* 0x0000000500007c02 */ /* 0x000fce0008000f00 */
.L_x_141:
[----:B-1----:R1:W2:Y:S02]  /*7c40*/  SYNCS.PHASECHK.TRANS64.TRYWAIT P0, [R0+URZ+0xd0], R2 ;  /* 0x0000d002000075a7 */ /* 0x0022a400080011ff */
[----:B--2---:R-:W-:Y:S05]  /*7c50*/  @!P0 NANOSLEEP.SYNCS 0x989680 ;  /* 0x009896800000895d */ /* 0x004fea0003900000 */
[----:B------:R-:W2:Y:S02]  /*7c60*/  @!P0 SYNCS.PHASECHK.TRANS64 P0, [R0+URZ+0xd0], R2 ;  /* 0x0000d002000085a7 */ /* 0x000ea400080010ff */
[----:B--2---:R-:W-:Y:S05]  /*7c70*/  @!P0 BRA `(.L_x_141) ;  /* 0xfffffffc00f08947 */ /* 0x004fea000383ffff */
[----:B------:R-:W-:Y:S05]  /*7c80*/  BRA `(.L_x_49) ;  /* 0xffffffac00e07947 */ /* 0x000fea000383ffff */
.L_x_57:
[----:B-1----:R1:W2:Y:S02]  /*7c90*/  SYNCS.PHASECHK.TRANS64.TRYWAIT P1, [R0+URZ+0xc0], R2 ;  /* 0x0000c002000075a7 */ /* 0x0022a400080211ff */
[----:B--2---:R-:W-:Y:S05]  /*7ca0*/  @!P1 NANOSLEEP.SYNCS 0x989680 ;  /* 0x009896800000995d */ /* 0x004fea0003900000 */
[----:B------:R-:W2:Y:S02]  /*7cb0*/  @!P1 SYNCS.PHASECHK.TRANS64 P1, [R0+URZ+0xc0], R2 ;  /* 0x0000c002000095a7 */ /* 0x000ea400080210ff */
[----:B--2---:R-:W-:Y:S05]  /*7cc0*/  @!P1 BRA `(.L_x_57) ;  /* 0xfffffffc00f09947 */ /* 0x004fea000383ffff */
[----:B------:R-:W-:Y:S05]  /*7cd0*/  BRA `(.L_x_142) ;  /* 0xffffffb400507947 */ /* 0x000fea000383ffff */
.L_x_58:
[----:B------:R-:W-:-:S07]  /*7ce0*/  MOV R2, UR7 ;  /* 0x0000000700027c02 */ /* 0x000fce0008000f00 */
.L_x_143:
[----:B-1----:R1:W2:Y:S02]  /*7cf0*/  SYNCS.PHASECHK.TRANS64.TRYWAIT P0, [R2+URZ+0x100], R0 ;  /* 0x00010000020075a7 */ /* 0x0022a400080011ff */
[----:B--2---:R-:W-:Y:S05]  /*7d00*/  @!P0 NANOSLEEP.SYNCS 0x989680 ;  /* 0x009896800000895d */ /* 0x004fea0003900000 */
[----:B------:R-:W2:Y:S02]  /*7d10*/  @!P0 SYNCS.PHASECHK.TRANS64 P0, [R2+URZ+0x100], R0 ;  /* 0x00010000020085a7 */ /* 0x000ea400080010ff */
[----:B--2---:R-:W-:Y:S05]  /*7d20*/  @!P0 BRA `(.L_x_143) ;  /* 0xfffffffc00f08947 */ /* 0x004fea000383ffff */
[----:B------:R-:W-:Y:S05]  /*7d30*/  BRA `(.L_x_144) ;  /* 0xffffffb400887947 */ /* 0x000fea000383ffff */
.L_x_61:
[----:B------:R-:W-:Y:S07]  /*7d40*/  MOV R0, UR6 ;  /* 0x0000000600007c02 */ /* 0x000fee0008000f00 */
.L_x_145:
[----:B-1----:R1:W2:Y:S02]  /*7d50*/  SYNCS.PHASECHK.TRANS64.TRYWAIT P0, [R0+URZ], R2 ;  /* 0x00000002000075a7 */ /* 0x0022a400080011ff */
[----:B--2---:R-:W-:Y:S05]  /*7d60*/  @!P0 NANOSLEEP.SYNCS 0x989680 ;  /* 0x009896800000895d */ /* 0x004fea0003900000 */
[----:B------:R-:W2:Y:S02]  /*7d70*/  @!P0 SYNCS.PHASECHK.TRANS64 P0, [R0+URZ], R2 ;  /* 0x00000002000085a7 */ /* 0x000ea400080010ff */
[----:B--2---:R-:W-:Y:S05]  /*7d80*/  @!P0 BRA `(.L_x_145) ;  /* 0xfffffffc00f08947 */ /* 0x004fea000383ffff */
[----:B------:R-:W-:Y:S05]  /*7d90*/  BRA `(.L_x_60) ;  /* 0xffffffb400a47947 */ /* 0x000fea000383ffff */
.L_x_64:
[----:B------:R-:W-:-:S07]  /*7da0*/  MOV R0, UR6 ;  /* 0x0000000600007c02 */ /* 0x000fce0008000f00 */
.L_x_146:
[----:B--2---:R2:W4:Y:S02]  /*7db0*/  SYNCS.PHASECHK.TRANS64.TRYWAIT P0, [R0+URZ], R2 ;  /* 0x00000002000075a7 */ /* 0x00452400080011ff */
[----:B----4-:R-:W-:Y:S05]  /*7dc0*/  @!P0 NANOSLEEP.SYNCS 0x989680 ;  /* 0x009896800000895d */ /* 0x010fea0003900000 */
[----:B------:R-:W4:Y:S02]  /*7dd0*/  @!P0 SYNCS.PHASECHK.TRANS64 P0, [R0+URZ], R2 ;  /* 0x00000002000085a7 */ /* 0x000f2400080010ff */
[----:B----4-:R-:W-:Y:S05]  /*7de0*/  @!P0 BRA `(.L_x_146) ;  /* 0xfffffffc00f08947 */ /* 0x010fea000383ffff */
[----:B------:R-:W-:Y:S05]  /*7df0*/  BRA `(.L_x_147) ;  /* 0xffffffb800807947 */ /* 0x000fea000383ffff */
.L_x_65:
[----:B------:R-:W-:-:S07]  /*7e00*/  MOV R0, UR6 ;  /* 0x0000000600007c02 */ /* 0x000fce0008000f00 */
.L_x_148:
[----:B-1----:R1:W2:Y:S02]  /*7e10*/  SYNCS.PHASECHK.TRANS64.TRYWAIT P0, [R0+URZ], R3 ;  /* 0x00000003000075a7 */ /* 0x0022a400080011ff */
[----:B--2---:R-:W-:Y:S05]  /*7e20*/  @!P0 NANOSLEEP.SYNCS 0x989680 ;  /* 0x009896800000895d */ /* 0x004fea0003900000 */
[----:B------:R-:W2:Y:S02]  /*7e30*/  @!P0 SYNCS.PHASECHK.TRANS64 P0, [R0+URZ], R3 ;  /* 0x00000003000085a7 */ /* 0x000ea400080010ff */
[----:B--2---:R-:W-:Y:S05]  /*7e40*/  @!P0 BRA `(.L_x_148) ;  /* 0xfffffffc00f08947 */ /* 0x004fea000383ffff */
[----:B------:R-:W-:Y:S05]  /*7e50*/  BRA `(.L_x_149) ;  /* 0xffffffb8008c7947 */ /* 0x000fea000383ffff */
.L_x_66:
[----:B------:R-:W-:-:S07]  /*7e60*/  MOV R0, UR6 ;  /* 0x0000000600007c02 */ /* 0x000fce0008000f00 */
.L_x_150:
[----:B-1----:R1:W2:Y:S02]  /*7e70*/  SYNCS.PHASECHK.TRANS64.TRYWAIT P0, [R0+URZ], R3 ;  /* 0x00000003000075a7 */ /* 0x0022a400080011ff */
[----:B--2---:R-:W-:Y:S05]  /*7e80*/  @!P0 NANOSLEEP.SYNCS 0x989680 ;  /* 0x009896800000895d */ /* 0x004fea0003900000 */
[----:B------:R-:W2:Y:S02]  /*7e90*/  @!P0 SYNCS.PHASECHK.TRANS64 P0, [R0+URZ], R3 ;  /* 0x00000003000085a7 */ /* 0x000ea400080010ff */
[----:B--2---:R-:W-:Y:S05]  /*7ea0*/  @!P0 BRA `(.L_x_150) ;  /* 0xfffffffc00f08947 */ /* 0x004fea000383ffff */
[----:B------:R-:W-:Y:S05]  /*7eb0*/  BRA `(.L_x_151) ;  /* 0xffffffb800987947 */ /* 0x000fea000383ffff */
.L_x_67:
[----:B-1----:R-:W-:-:S07]  /*7ec0*/  MOV R0, UR7 ;  /* 0x0000000700007c02 */ /* 0x002fce0008000f00 */
.L_x_152:
[----:B-1----:R1:W2:Y:S02]  /*7ed0*/  SYNCS.PHASECHK.TRANS64.TRYWAIT P0, [R0+URZ], R2 ;  /* 0x00000002000075a7 */ /* 0x0022a400080011ff */
[----:B--2---:R-:W-:Y:S05]  /*7ee0*/  @!P0 NANOSLEEP.SYNCS 0x989680 ;  /* 0x009896800000895d */ /* 0x004fea0003900000 */
[----:B------:R-:W2:Y:S02]  /*7ef0*/  @!P0 SYNCS.PHASECHK.TRANS64 P0, [R0+URZ], R2 ;  /* 0x00000002000085a7 */ /* 0x000ea400080010ff */
[----:B--2---:R-:W-:Y:S05]  /*7f00*/  @!P0 BRA `(.L_x_152) ;  /* 0xfffffffc00f08947 */ /* 0x004fea000383ffff */
[----:B------:R-:W-:Y:S05]  /*7f10*/  BRA `(.L_x_153) ;  /* 0xffffffb800a47947 */ /* 0x000fea000383ffff */
.L_x_72:
[----:B--2---:R2:W3:Y:S02]  /*7f20*/  SYNCS.PHASECHK.TRANS64.TRYWAIT P0, [R0+URZ+0xc0], R2 ;  /* 0x0000c002000075a7 */ /* 0x0044e400080011ff */
[----:B---3--:R-:W-:Y:S05]  /*7f30*/  @!P0 NANOSLEEP.SYNCS 0x989680 ;  /* 0x009896800000895d */ /* 0x008fea0003900000 */
[----:B------:R-:W3:Y:S02]  /*7f40*/  @!P0 SYNCS.PHASECHK.TRANS64 P0, [R0+URZ+0xc0], R2 ;  /* 0x0000c002000085a7 */ /* 0x000ee400080010ff */
[----:B---3--:R-:W-:Y:S05]  /*7f50*/  @!P0 BRA `(.L_x_72) ;  /* 0xfffffffc00f08947 */ /* 0x008fea000383ffff */
[----:B------:R-:W-:Y:S05]  /*7f60*/  BRA `(.L_x_154) ;  /* 0xffffffbc00a07947 */ /* 0x000fea000383ffff */
.L_x_75:
[----:B------:R-:W-:Y:S07]  /*7f70*/  MOV R0, UR7 ;  /* 0x0000000700007c02 */ /* 0x000fee0008000f00 */
.L_x_155:
[----:B--2---:R2:W3:Y:S02]  /*7f80*/  SYNCS.PHASECHK.TRANS64.TRYWAIT P0, [R0+URZ+0xb8], R2 ;  /* 0x0000b802000075a7 */ /* 0x0044e400080011ff */
[----:B---3--:R-:W-:Y:S05]  /*7f90*/  @!P0 NANOSLEEP.SYNCS 0x989680 ;  /* 0x009896800000895d */ /* 0x008fea0003900000 */
[----:B------:R-:W3:Y:S02]  /*7fa0*/  @!P0 SYNCS.PHASECHK.TRANS64 P0, [R0+URZ+0xb8], R2 ;  /* 0x0000b802000085a7 */ /* 0x000ee400080010ff */
[----:B---3--:R-:W-:Y:S05]  /*7fb0*/  @!P0 BRA `(.L_x_155) ;  /* 0xfffffffc00f08947 */ /* 0x008fea000383ffff */
[----:B------:R-:W-:Y:S05]  /*7fc0*/  BRA `(.L_x_74) ;  /* 0xffffffc000807947 */ /* 0x000fea000383ffff */
.L_x_78:
[----:B------:R-:W-:Y:S07]  /*7fd0*/  MOV R0, UR15 ;  /* 0x0000000f00007c02 */ /* 0x000fee0008000f00 */
.L_x_156:
[----:B-1----:R1:W2:Y:S02]  /*7fe0*/  SYNCS.PHASECHK.TRANS64.TRYWAIT P0, [R0+URZ+0x98], R9 ;  /* 0x00009809000075a7 */ /* 0x0022a400080011ff */
[----:B--2---:R-:W-:Y:S05]  /*7ff0*/  @!P0 NANOSLEEP.SYNCS 0x989680 ;  /* 0x009896800000895d */ /* 0x004fea0003900000 */
[----:B------:R-:W2:Y:S02]  /*8000*/  @!P0 SYNCS.PHASECHK.TRANS64 P0, [R0+URZ+0x98], R9 ;  /* 0x00009809000085a7 */ /* 0x000ea400080010ff */
[----:B--2---:R-:W-:Y:S05]  /*8010*/  @!P0 BRA `(.L_x_156) ;  /* 0xfffffffc00f08947 */ /* 0x004fea000383ffff */
[----:B------:R-:W-:Y:S05]  /*8020*/  BRA `(.L_x_157) ;  /* 0xffffffc000f87947 */ /* 0x000fea000383ffff */
.L_x_79:
[----:B------:R-:W-:Y:S07]  /*8030*/  MOV R0, UR13 ;  /* 0x0000000d00007c02 */ /* 0x000fee0008000f00 */
.L_x_158:
[----:B-1----:R1:W2:Y:S02]  /*8040*/  SYNCS.PHASECHK.TRANS64.TRYWAIT P0, [R0+URZ+0x98], R14 ;  /* 0x0000980e000075a7 */ /* 0x0022a400080011ff */
[----:B--2---:R-:W-:Y:S05]  /*8050*/  @!P0 NANOSLEEP.SYNCS 0x989680 ;  /* 0x009896800000895d */ /* 0x004fea0003900000 */
[----:B------:R-:W2:Y:S02]  /*8060*/  @!P0 SYNCS.PHASECHK.TRANS64 P0, [R0+URZ+0x98], R14 ;  /* 0x0000980e000085a7 */ /* 0x000ea400080010ff */
[----:B--2---:R-:W-:Y:S05]  /*8070*/  @!P0 BRA `(.L_x_158) ;  /* 0xfffffffc00f08947 */ /* 0x004fea000383ffff */
[----:B------:R-:W-:Y:S05]  /*8080*/  BRA `(.L_x_159) ;  /* 0xffffffc400987947 */ /* 0x000fea000383ffff */
.L_x_81:
[----:B------:R-:W-:-:S07]  /*8090*/  MOV R0, UR4 ;  /* 0x0000000400007c02 */ /* 0x000fce0008000f00 */
.L_x_160:
[----:B-1----:R1:W3:Y:S02]  /*80a0*/  SYNCS.PHASECHK.TRANS64.TRYWAIT P0, [R0+URZ], R2 ;  /* 0x00000002000075a7 */ /* 0x0022e400080011ff */
[----:B---3--:R-:W-:Y:S05]  /*80b0*/  @!P0 NANOSLEEP.SYNCS 0x989680 ;  /* 0x009896800000895d */ /* 0x008fea0003900000 */
[----:B------:R-:W3:Y:S02]  /*80c0*/  @!P0 SYNCS.PHASECHK.TRANS64 P0, [R0+URZ], R2 ;  /* 0x00000002000085a7 */ /* 0x000ee400080010ff */
[----:B---3--:R-:W-:Y:S05]  /*80d0*/  @!P0 BRA `(.L_x_160) ;  /* 0xfffffffc00f08947 */ /* 0x008fea000383ffff */
[----:B------:R-:W-:Y:S05]  /*80e0*/  BRA `(.L_x_161) ;  /* 0xffffffc800247947 */ /* 0x000fea000383ffff */
.L_x_82:
[----:B------:R-:W-:-:S07]  /*80f0*/  MOV R0, UR4 ;  /* 0x0000000400007c02 */ /* 0x000fce0008000f00 */
.L_x_162:
[----:B-1----:R1:W3:Y:S02]  /*8100*/  SYNCS.PHASECHK.TRANS64.TRYWAIT P0, [R0+URZ], R2 ;  /* 0x00000002000075a7 */ /* 0x0022e400080011ff */
[----:B---3--:R-:W-:Y:S05]  /*8110*/  @!P0 NANOSLEEP.SYNCS 0x989680 ;  /* 0x009896800000895d */ /* 0x008fea0003900000 */
[----:B------:R-:W3:Y:S02]  /*8120*/  @!P0 SYNCS.PHASECHK.TRANS64 P0, [R0+URZ], R2 ;  /* 0x00000002000085a7 */ /* 0x000ee400080010ff */
[----:B---3--:R-:W-:Y:S05]  /*8130*/  @!P0 BRA `(.L_x_162) ;  /* 0xfffffffc00f08947 */ /* 0x008fea000383ffff */
[----:B------:R-:W-:Y:S05]  /*8140*/  BRA `(.L_x_163) ;  /* 0xffffffc800307947 */ /* 0x000fea000383ffff */
.L_x_84:
[----:B--2---:R2:W4:Y:S02]  /*8150*/  SYNCS.PHASECHK.TRANS64.TRYWAIT P0, [R0+URZ+0xc0], R2 ;  /* 0x0000c002000075a7 */ /* 0x00452400080011ff */
[----:B----4-:R-:W-:Y:S05]  /*8160*/  @!P0 NANOSLEEP.SYNCS 0x989680 ;  /* 0x009896800000895d */ /* 0x010fea0003900000 */
[----:B------:R-:W4:Y:S02]  /*8170*/  @!P0 SYNCS.PHASECHK.TRANS64 P0, [R0+URZ+0xc0], R2 ;  /* 0x0000c002000085a7 */ /* 0x000f2400080010ff */
[----:B----4-:R-:W-:Y:S05]  /*8180*/  @!P0 BRA `(.L_x_84) ;  /* 0xfffffffc00f08947 */ /* 0x010fea000383ffff */
[----:B------:R-:W-:Y:S05]  /*8190*/  BRA `(.L_x_164) ;  /* 0xffffffcc00147947 */ /* 0x000fea000383ffff */
.L_x_94:
[----:B-1----:R1:W3:Y:S02]  /*81a0*/  SYNCS.PHASECHK.TRANS64.TRYWAIT P1, [R0+URZ+0x80], R3 ;  /* 0x00008003000075a7 */ /* 0x0022e400080211ff */
[----:B---3--:R-:W-:Y:S05]  /*81b0*/  @!P1 NANOSLEEP.SYNCS 0x989680 ;  /* 0x009896800000995d */ /* 0x008fea0003900000 */
[----:B------:R-:W3:Y:S02]  /*81c0*/  @!P1 SYNCS.PHASECHK.TRANS64 P1, [R0+URZ+0x80], R3 ;  /* 0x00008003000095a7 */ /* 0x000ee400080210ff */
[----:B---3--:R-:W-:Y:S05]  /*81d0*/  @!P1 BRA `(.L_x_94) ;  /* 0xfffffffc00f09947 */ /* 0x008fea000383ffff */
[----:B------:R-:W-:Y:S05]  /*81e0*/  BRA `(.L_x_93) ;  /* 0xffffffd800447947 */ /* 0x000fea000383ffff */
.L_x_96:
[----:B-1----:R1:W4:Y:S02]  /*81f0*/  SYNCS.PHASECHK.TRANS64.TRYWAIT P0, [R73+URZ+0xe0], R2 ;  /* 0x0000e002490075a7 */ /* 0x00232400080011ff */
[----:B----4-:R-:W-:Y:S05]  /*8200*/  @!P0 NANOSLEEP.SYNCS 0x989680 ;  /* 0x009896800000895d */ /* 0x010fea0003900000 */
[----:B------:R-:W4:Y:S02]  /*8210*/  @!P0 SYNCS.PHASECHK.TRANS64 P0, [R73+URZ+0xe0], R2 ;  /* 0x0000e002490085a7 */ /* 0x000f2400080010ff */
[----:B----4-:R-:W-:Y:S05]  /*8220*/  @!P0 BRA `(.L_x_96) ;  /* 0xfffffffc00f08947 */ /* 0x010fea000383ffff */
[----:B------:R-:W-:Y:S05]  /*8230*/  BRA `(.L_x_95) ;  /* 0xffffffd8007c7947 */ /* 0x000fea000383ffff */
.L_x_107:
[----:B--2---:R2:W4:Y:S02]  /*8240*/  SYNCS.PHASECHK.TRANS64.TRYWAIT P0, [R2+URZ+0x80], R107 ;  /* 0x0000806b020075a7 */ /* 0x00452400080011ff */
[----:B----4-:R-:W-:Y:S05]  /*8250*/  @!P0 NANOSLEEP.SYNCS 0x989680 ;  /* 0x009896800000895d */ /* 0x010fea0003900000 */
[----:B------:R-:W4:Y:S02]  /*8260*/  @!P0 SYNCS.PHASECHK.TRANS64 P0, [R2+URZ+0x80], R107 ;  /* 0x0000806b020085a7 */ /* 0x000f2400080010ff */
[----:B----4-:R-:W-:Y:S05]  /*8270*/  @!P0 BRA `(.L_x_107) ;  /* 0xfffffffc00f08947 */ /* 0x010fea000383ffff */
[----:B------:R-:W-:Y:S05]  /*8280*/  BRA `(.L_x_106) ;  /* 0xffffffe400647947 */ /* 0x000fea000383ffff */
        .weak           $__internal_0_$__cuda_sm10x_tcgen05_guardrail_trap_col_being_dealloced_not_returned_by_alloc
        .type           $__internal_0_$__cuda_sm10x_tcgen05_guardrail_trap_col_being_dealloced_not_returned_by_alloc,@function
        .size           $__internal_0_$__cuda_sm10x_tcgen05_guardrail_trap_col_being_dealloced_not_returned_by_alloc,($__internal_1_$__cuda_sm10x_tcgen05_guardrail_trap_phase_invalid_during_alloc - $__internal_0_$__cuda_sm10x_tcgen05_guardrail_trap_col_being_dealloced_not_returned_by_alloc)
$__internal_0_$__cuda_sm10x_tcgen05_guardrail_trap_col_being_dealloced_not_returned_by_alloc:
[----:B------:R-:W-:Y:S05]  /*8290*/  BPT.TRAP 0x1 ;  /* 0x000000040000795c */ /* 0x000fea0000300000 */
[----:B------:R-:W-:-:S04]  /*82a0*/  HFMA2 R3, -RZ, RZ, 0, 0 ;  /* 0x00000000ff037431 */ /* 0x000fc800000001ff */
[----:B------:R-:W-:Y:S05]  /*82b0*/  RET.REL.NODEC R2 `(_ZN7cutlass13device_kernelINS_4gemm6kernel13GemmUniversalIN4cute5tupleIJiiiiEEENS1_10collective13CollectiveMmaINS1_35MainloopSm100TmaUmmaWarpSpecializedILi8ELi2ELi4ENS5_IJNS4_1CILi1EEESB_SB_EEEEENS5_IJNSA_ILi128EEENSA_ILi64EEESF_EEENS_10bfloat16_tENS5_IJlSB_lEEESH_SI_NS4_8TiledMMAINS4_8MMA_AtomIJNS4_20SM100_MMA_F16BF16_SSISH_SH_fLi128ELi64ELNS4_4UMMA5MajorE0ELSN_0ELNSM_7ScaleInE0ELSO_0EEEEEENS4_6LayoutISC_NS5_IJNSA_ILi0EEESS_SS_EEEEENS5_IJNS4_10UnderscoreESV_SV_EEEEENS4_13SM90_TMA_LOADENS4_14ComposedLayoutINS4_7SwizzleILi3ELi4ELi3EEENS4_18smem_ptr_flag_bitsILi16EEENSR_INS5_IJNSA_ILi8EEESF_EEENS5_IJSF_SB_EEEEEEEvNS4_8identityESY_S18_vS19_EENS_8epilogue10collective18CollectiveEpilogueINS1B_23Sm100TmaWarpSpecializedILi3ELi2ELi32ELb1ELb0EEEJSG_NS5_IJNSR_ISE_SB_EENSR_INSA_ILi32EEESB_EEEEESH_SI_SH_SI_NS1B_6fusion15FusionCallbacksIS1F_NS1K_17LinearCombinationISH_fSH_fLNS_15FloatRoundStyleE2EEESG_S1J_JEEENS4_5SM1004TMEM4LOAD26SM100_TMEM_LOAD_32dp32b32xESY_NSZ_INS10_ILi2ELi4ELi3EEES13_NSR_INS5_IJS14_S1H_EEENS5_IJS1H_SB_EEEEEEENS4_39AutoVectorizingCopyWithAssumedAlignmentILi128EEENS4_14SM90_TMA_STOREES1Y_S20_S20_EEEvvEEEEvNT_6ParamsE) ;  /* 0xffffff7c02507950 */ /* 0x000fea0003c3ffff */
        .weak           $__internal_1_$__cuda_sm10x_tcgen05_guardrail_trap_phase_invalid_during_alloc
        .type           $__internal_1_$__cuda_sm10x_tcgen05_guardrail_trap_phase_invalid_during_alloc,@function
        .size           $__internal_1_$__cuda_sm10x_tcgen05_guardrail_trap_phase_invalid_during_alloc,($__internal_2_$__cuda_sm10x_tcgen05_guardrail_trap_unallocated_columns_being_dealloced - $__internal_1_$__cuda_sm10x_tcgen05_guardrail_trap_phase_invalid_during_alloc)
$__internal_1_$__cuda_sm10x_tcgen05_guardrail_trap_phase_invalid_during_alloc:
[----:B------:R-:W-:Y:S05]  /*82c0*/  BPT.TRAP 0x1 ;  /* 0x000000040000795c */ /* 0x000fea0000300000 */
[----:B------:R-:W-:-:S04]  /*82d0*/  MOV R3, 0x0 ;  /* 0x0000000000037802 */ /* 0x000fc80000000f00 */
[----:B------:R-:W-:Y:S05]  /*82e0*/  RET.REL.NODEC R2 `(_ZN7cutlass13device_kernelINS_4gemm6kernel13GemmUniversalIN4cute5tupleIJiiiiEEENS1_10collective13CollectiveMmaINS1_35MainloopSm100TmaUmmaWarpSpecializedILi8ELi2ELi4ENS5_IJNS4_1CILi1EEESB_SB_EEEEENS5_IJNSA_ILi128EEENSA_ILi64EEESF_EEENS_10bfloat16_tENS5_IJlSB_lEEESH_SI_NS4_8TiledMMAINS4_8MMA_AtomIJNS4_20SM100_MMA_F16BF16_SSISH_SH_fLi128ELi64ELNS4_4UMMA5MajorE0ELSN_0ELNSM_7ScaleInE0ELSO_0EEEEEENS4_6LayoutISC_NS5_IJNSA_ILi0EEESS_SS_EEEEENS5_IJNS4_10UnderscoreESV_SV_EEEEENS4_13SM90_TMA_LOADENS4_14ComposedLayoutINS4_7SwizzleILi3ELi4ELi3EEENS4_18smem_ptr_flag_bitsILi16EEENSR_INS5_IJNSA_ILi8EEESF_EEENS5_IJSF_SB_EEEEEEEvNS4_8identityESY_S18_vS19_EENS_8epilogue10collective18CollectiveEpilogueINS1B_23Sm100TmaWarpSpecializedILi3ELi2ELi32ELb1ELb0EEEJSG_NS5_IJNSR_ISE_SB_EENSR_INSA_ILi32EEESB_EEEEESH_SI_SH_SI_NS1B_6fusion15FusionCallbacksIS1F_NS1K_17LinearCombinationISH_fSH_fLNS_15FloatRoundStyleE2EEESG_S1J_JEEENS4_5SM1004TMEM4LOAD26SM100_TMEM_LOAD_32dp32b32xESY_NSZ_INS10_ILi2ELi4ELi3EEES13_NSR_INS5_IJS14_S1H_EEENS5_IJS1H_SB_EEEEEEENS4_39AutoVectorizingCopyWithAssumedAlignmentILi128EEENS4_14SM90_TMA_STOREES1Y_S20_S20_EEEvvEEEEvNT_6ParamsE) ;  /* 0xffffff7c02447950 */ /* 0x000fea0003c3ffff */
        .weak           $__internal_2_$__cuda_sm10x_tcgen05_guardrail_trap_unallocated_columns_being_dealloced
        .type           $__internal_2_$__cuda_sm10x_tcgen05_guardrail_trap_unallocated_columns_being_dealloced,@function
        .size           $__internal_2_$__cuda_sm10x_tcgen05_guardrail_trap_unallocated_columns_being_dealloced,(.L_x_166 - $__internal_2_$__cuda_sm10x_tcgen05_guardrail_trap_unallocated_columns_being_dealloced)
$__internal_2_$__cuda_sm10x_tcgen05_guardrail_trap_unallocated_columns_being_dealloced:
[----:B------:R-:W-:Y:S05]  /*82f0*/  BPT.TRAP 0x1 ;  /* 0x000000040000795c */ /* 0x000fea0000300000 */
[----:B------:R-:W-:-:S04]  /*8300*/  HFMA2 R3, -RZ, RZ, 0, 0 ;  /* 0x00000000ff037431 */ /* 0x000fc800000001ff */
[----:B------:R-:W-:Y:S05]  /*8310*/  RET.REL.NODEC R2 `(_ZN7cutlass13device_kernelINS_4gemm6kernel13GemmUniversalIN4cute5tupleIJiiiiEEENS1_10collective13CollectiveMmaINS1_35MainloopSm100TmaUmmaWarpSpecializedILi8ELi2ELi4ENS5_IJNS4_1CILi1EEESB_SB_EEEEENS5_IJNSA_ILi128EEENSA_ILi64EEESF_EEENS_10bfloat16_tENS5_IJlSB_lEEESH_SI_NS4_8TiledMMAINS4_8MMA_AtomIJNS4_20SM100_MMA_F16BF16_SSISH_SH_fLi128ELi64ELNS4_4UMMA5MajorE0ELSN_0ELNSM_7ScaleInE0ELSO_0EEEEEENS4_6LayoutISC_NS5_IJNSA_ILi0EEESS_SS_EEEEENS5_IJNS4_10UnderscoreESV_SV_EEEEENS4_13SM90_TMA_LOADENS4_14ComposedLayoutINS4_7SwizzleILi3ELi4ELi3EEENS4_18smem_ptr_flag_bitsILi16EEENSR_INS5_IJNSA_ILi8EEESF_EEENS5_IJSF_SB_EEEEEEEvNS4_8identityESY_S18_vS19_EENS_8epilogue10collective18CollectiveEpilogueINS1B_23Sm100TmaWarpSpecializedILi3ELi2ELi32ELb1ELb0EEEJSG_NS5_IJNSR_ISE_SB_EENSR_INSA_ILi32EEESB_EEEEESH_SI_SH_SI_NS1B_6fusion15FusionCallbacksIS1F_NS1K_17LinearCombinationISH_fSH_fLNS_15FloatRoundStyleE2EEESG_S1J_JEEENS4_5SM1004TMEM4LOAD26SM100_TMEM_LOAD_32dp32b32xESY_NSZ_INS10_ILi2ELi4ELi3EEES13_NSR_INS5_IJS14_S1H_EEENS5_IJS1H_SB_EEEEEEENS4_39AutoVectorizingCopyWithAssumedAlignmentILi128EEENS4_14SM90_TMA_STOREES1Y_S20_S20_EEEvvEEEEvNT_6ParamsE) ;  /* 0xffffff7c02387950 */ /* 0x000fea0003c3ffff */
.L_x_165:
[----:B------:R-:W-:-:S00]  /*8320*/  BRA `(.L_x_165) ;  /* 0xfffffffc00fc7947 */ /* 0x000fc0000383ffff */
[----:B------:R-:W-:-:S00]  /*8330*/  NOP ;  /* 0x0000000000007918 */ /* 0x000fc00000000000 */
        /* <DEDUP_REMOVED lines=12> */
.L_x_166:


//--------------------- .nv.global.init           --------------------------
	.section	.nv.global.init,"aw",@progbits
.nv.global.init:
	.type		$str$27,@object
	.size		$str$27,($str$28 - $str$27)
$str$27:
        /*0000*/ 	.byte	0x28, 0x61, 0x64, 0x64, 0x72, 0x65, 0x73, 0x73, 0x20, 0x26, 0x20, 0x6d, 0x61, 0x73, 0x6b, 0x29
        /*0010*/ 	.byte	0x20, 0x3d, 0x3d, 0x20, 0x30, 0x00
	.type		$str$28,@object
	.size		$str$28,($str$26 - $str$28)
$str$28:
        /*0016*/ 	.byte	0x2f, 0x74, 0x6d, 0x70, 0x2f, 0x63, 0x75, 0x74, 0x6c, 0x61, 0x73, 0x73, 0x5f, 0x73, 0x77, 0x65
        /*0026*/ 	.byte	0x65, 0x70, 0x5f, 0x73, 0x72, 0x63, 0x2f, 0x69, 0x6e, 0x63, 0x6c, 0x75, 0x64, 0x65, 0x2f, 0x63
        /*0036*/ 	.byte	0x75, 0x74, 0x65, 0x2f, 0x70, 0x6f, 0x69, 0x6e, 0x74, 0x65, 0x72, 0x5f, 0x66, 0x6c, 0x61, 0x67
        /*0046*/ 	.byte	0x67, 0x65, 0x64, 0x2e, 0x68, 0x70, 0x70, 0x00
	.type		$str$26,@object
	.size		$str$26,($str$25 - $str$26)
$str$26:
        /*004e*/ 	.byte	0x2f, 0x74, 0x6d, 0x70, 0x2f, 0x63, 0x75, 0x74, 0x6c, 0x61, 0x73, 0x73, 0x5f, 0x73, 0x77, 0x65
        /*005e*/ 	.byte	0x65, 0x70, 0x5f, 0x73, 0x72, 0x63, 0x2f, 0x69, 0x6e, 0x63, 0x6c, 0x75, 0x64, 0x65, 0x2f, 0x63
        /*006e*/ 	.byte	0x75, 0x74, 0x65, 0x2f, 0x61, 0x74, 0x6f, 0x6d, 0x2f, 0x63, 0x6f, 0x70, 0x79, 0x5f, 0x74, 0x72
        /*007e*/ 	.byte	0x61, 0x69, 0x74, 0x73, 0x5f, 0x73, 0x6d, 0x31, 0x30, 0x30, 0x2e, 0x68, 0x70, 0x70, 0x00
	.type		$str$25,@object
	.size		$str$25,(__unnamed_1 - $str$25)
$str$25:
        /*008d*/ 	.byte	0x28, 0x28, 0x75, 0x69, 0x6e, 0x74, 0x33, 0x32, 0x5f, 0x74, 0x28, 0x74, 0x68, 0x72, 0x65, 0x61
        /*009d*/ 	.byte	0x64, 0x49, 0x64, 0x78, 0x2e, 0x78, 0x29, 0x20, 0x2f, 0x20, 0x33, 0x32, 0x29, 0x20, 0x25, 0x20
        /*00ad*/ 	.byte	0x34, 0x29, 0x20, 0x3d, 0x3d, 0x20, 0x28, 0x28, 0x28, 0x74, 0x6d, 0x65, 0x6d, 0x5f, 0x61, 0x64
        /*00bd*/ 	.byte	0x64, 0x72, 0x20, 0x3e, 0x3e, 0x20, 0x31, 0x36, 0x29, 0x20, 0x2f, 0x20, 0x33, 0x32, 0x29, 0x20
        /*00cd*/ 	.byte	0x25, 0x20, 0x34, 0x29, 0x00
	.type		__unnamed_1,@object
	.size		__unnamed_1,(__unnamed_2 - __unnamed_1)
__unnamed_1:
        /*00d2*/ 	.byte	0x61, 0x75, 0x74, 0x6f, 0x20, 0x63, 0x75, 0x74, 0x65, 0x3a, 0x3a, 0x61, 0x73, 0x5f, 0x70, 0x6f
        /* <DEDUP_REMOVED lines=24> */
        /*0262*/ 	.byte	0x34, 0x30, 0x39, 0x36, 0x3e, 0x3e, 0x3e, 0x3e, 0x5d, 0x00
	.type		__unnamed_2,@object
	.size		__unnamed_2,(.L_2 - __unnamed_2)
__unnamed_2:
        /* <DEDUP_REMOVED lines=42> */
        /*050c*/ 	.byte	0x3e, 0x3e, 0x5d, 0x00
.L_2:


//--------------------- .nv.shared._ZN7cutlass13device_kernelINS_4gemm6kernel13GemmUniversalIN4cute5tupleIJiiiiEEENS1_10collective13CollectiveMmaINS1_35MainloopSm100TmaUmmaWarpSpecializedILi8ELi2ELi4ENS5_IJNS4_1CILi1EEESB_SB_EEEEENS5_IJNSA_ILi128EEENSA_ILi64EEESF_EEENS_10bfloat16_tENS5_IJlSB_lEEESH_SI_NS4_8TiledMMAINS4_8MMA_AtomIJNS4_20SM100_MMA_F16BF16_SSISH_SH_fLi128ELi64ELNS4_4UMMA5MajorE0ELSN_0ELNSM_7ScaleInE0ELSO_0EEEEEENS4_6LayoutISC_NS5_IJNSA_ILi0EEESS_SS_EEEEENS5_IJNS4_10UnderscoreESV_SV_EEEEENS4_13SM90_TMA_LOADENS4_14ComposedLayoutINS4_7SwizzleILi3ELi4ELi3EEENS4_18smem_ptr_flag_bitsILi16EEENSR_INS5_IJNSA_ILi8EEESF_EEENS5_IJSF_SB_EEEEEEEvNS4_8identityESY_S18_vS19_EENS_8epilogue10collective18CollectiveEpilogueINS1B_23Sm100TmaWarpSpecializedILi3ELi2ELi32ELb1ELb0EEEJSG_NS5_IJNSR_ISE_SB_EENSR_INSA_ILi32EEESB_EEEEESH_SI_SH_SI_NS1B_6fusion15FusionCallbacksIS1F_NS1K_17LinearCombinationISH_fSH_fLNS_15FloatRoundStyleE2EEESG_S1J_JEEENS4_5SM1004TMEM4LOAD26SM100_TMEM_LOAD_32dp32b32xESY_NSZ_INS10_ILi2ELi4ELi3EEES13_NSR_INS5_IJS14_S1H_EEENS5_IJS1H_SB_EEEEEEENS4_39AutoVectorizingCopyWithAssumedAlignmentILi128EEENS4_14SM90_TMA_STOREES1Y_S20_S20_EEEvvEEEEvNT_6ParamsE --------------------------
	.section	.nv.shared._ZN7cutlass13device_kernelINS_4gemm6kernel13GemmUniversalIN4cute5tupleIJiiiiEEENS1_10collective13CollectiveMmaINS1_35MainloopSm100TmaUmmaWarpSpecializedILi8ELi2ELi4ENS5_IJNS4_1CILi1EEESB_SB_EEEEENS5_IJNSA_ILi128EEENSA_ILi64EEESF_EEENS_10bfloat16_tENS5_IJlSB_lEEESH_SI_NS4_8TiledMMAINS4_8MMA_AtomIJNS4_20SM100_MMA_F16BF16_SSISH_SH_fLi128ELi64ELNS4_4UMMA5MajorE0ELSN_0ELNSM_7ScaleInE0ELSO_0EEEEEENS4_6LayoutISC_NS5_IJNSA_ILi0EEESS_SS_EEEEENS5_IJNS4_10UnderscoreESV_SV_EEEEENS4_13SM90_TMA_LOADENS4_14ComposedLayoutINS4_7SwizzleILi3ELi4ELi3EEENS4_18smem_ptr_flag_bitsILi16EEENSR_INS5_IJNSA_ILi8EEESF_EEENS5_IJSF_SB_EEEEEEEvNS4_8identityESY_S18_vS19_EENS_8epilogue10collective18CollectiveEpilogueINS1B_23Sm100TmaWarpSpecializedILi3ELi2ELi32ELb1ELb0EEEJSG_NS5_IJNSR_ISE_SB_EENSR_INSA_ILi32EEESB_EEEEESH_SI_SH_SI_NS1B_6fusion15FusionCallbacksIS1F_NS1K_17LinearCombinationISH_fSH_fLNS_15FloatRoundStyleE2EEESG_S1J_JEEENS4_5SM1004TMEM4LOAD26SM100_TMEM_LOAD_32dp32b32xESY_NSZ_INS10_ILi2ELi4ELi3EEES13_NSR_INS5_IJS14_S1H_EEENS5_IJS1H_SB_EEEEEEENS4_39AutoVectorizingCopyWithAssumedAlignmentILi128EEENS4_14SM90_TMA_STOREES1Y_S20_S20_EEEvvEEEEvNT_6ParamsE,"aw",@nobits
	.sectionflags	@""
	.align	16
	.zero		1024


//--------------------- .nv.shared.reserved.0     --------------------------
	.section	.nv.shared.reserved.0,"aw",@nobits
	.weak		__nv_reservedSMEM_offset_0_alias
	.size		__nv_reservedSMEM_offset_0_alias, 0, 64
	.other		__nv_reservedSMEM_offset_0_alias,@"STO_CUDA_RESERVED_SHARED STV_DEFAULT"
__nv_reservedSMEM_offset_0_alias:
	.zero		0
.nv.shared.reserved.0:
	.zero		64
	.weak		__nv_reservedSMEM_tcgen05_partition
	.type		__nv_reservedSMEM_tcgen05_partition,@object
	.size		__nv_reservedSMEM_tcgen05_partition,(.L_0 - __nv_reservedSMEM_tcgen05_partition)
__nv_reservedSMEM_tcgen05_partition:
	.zero		32
.L_0:


//--------------------- .nv.global                --------------------------
	.section	.nv.global,"aw",@nobits
.nv.global:
	.type		_ZN40_INTERNAL_8c187de3_4_k_cu_a97e8758_295234cute1_E,@object
	.size		_ZN40_INTERNAL_8c187de3_4_k_cu_a97e8758_295234cute1_E,(_ZN40_INTERNAL_8c187de3_4_k_cu_a97e8758_295234cuda3std3__45__cpo6cbeginE - _ZN40_INTERNAL_8c187de3_4_k_cu_a97e8758_295234cute1_E)
_ZN40_INTERNAL_8c187de3_4_k_cu_a97e8758_295234cute1_E:
	.zero		1
	.type		_ZN40_INTERNAL_8c187de3_4_k_cu_a97e8758_295234cuda3std3__45__cpo6cbeginE,@object
	.size		_ZN40_INTERNAL_8c187de3_4_k_cu_a97e8758_295234cuda3std3__45__cpo6cbeginE,(_ZN40_INTERNAL_8c187de3_4_k_cu_a97e8758_295234cuda3std3__48in_placeE - _ZN40_INTERNAL_8c187de3_4_k_cu_a97e8758_295234cuda3std3__45__cpo6cbeginE)
_ZN40_INTERNAL_8c187de3_4_k_cu_a97e8758_295234cuda3std3__45__cpo6cbeginE:
	.zero		1
	.type		_ZN40_INTERNAL_8c187de3_4_k_cu_a97e8758_295234cuda3std3__48in_placeE,@object
	.size		_ZN40_INTERNAL_8c187de3_4_k_cu_a97e8758_295234cuda3std3__48in_placeE,(_ZN40_INTERNAL_8c187de3_4_k_cu_a97e8758_295234cuda3std6ranges3__45__cpo9iter_moveE - _ZN40_INTERNAL_8c187de3_4_k_cu_a97e8758_295234cuda3std3__48in_placeE)
_ZN40_INTERNAL_8c187de3_4_k_cu_a97e8758_295234cuda3std3__48in_placeE:
	.zero		1
	.type		_ZN40_INTERNAL_8c187de3_4_k_cu_a97e8758_295234cuda3std6ranges3__45__cpo9iter_moveE,@object
	.size		_ZN40_INTERNAL_8c187de3_4_k_cu_a97e8758_295234cuda3std6ranges3__45__cpo9iter_moveE,(_ZN40_INTERNAL_8c187de3_4_k_cu_a97e8758_295234cuda3std3__45__cpo5beginE - _ZN40_INTERNAL_8c187de3_4_k_cu_a97e8758_295234cuda3std6ranges3__45__cpo9iter_moveE)
_ZN40_INTERNAL_8c187de3_4_k_cu_a97e8758_295234cuda3std6ranges3__45__cpo9iter_moveE:
	.zero		1
	.type		_ZN40_INTERNAL_8c187de3_4_k_cu_a97e8758_295234cuda3std3__45__cpo5beginE,@object
	.size		_ZN40_INTERNAL_8c187de3_4_k_cu_a97e8758_295234cuda3std3__45__cpo5beginE,(_ZN40_INTERNAL_8c187de3_4_k_cu_a97e8758_295234cuda3std3__442_GLOBAL__N__8c187de3_4_k_cu_a97e8758_295236ignoreE - _ZN40_INTERNAL_8c187de3_4_k_cu_a97e8758_295234cuda3std3__45__cpo5beginE)
_ZN40_INTERNAL_8c187de3_4_k_cu_a97e8758_295234cuda3std3__45__cpo5beginE:
	.zero		1
	.type		_ZN40_INTERNAL_8c187de3_4_k_cu_a97e8758_295234cuda3std3__442_GLOBAL__N__8c187de3_4_k_cu_a97e8758_295236ignoreE,@object
	.size		_ZN40_INTERNAL_8c187de3_4_k_cu_a97e8758_295234cuda3std3__442_GLOBAL__N__8c187de3_4_k_cu_a97e8758_295236ignoreE,(_ZN40_INTERNAL_8c187de3_4_k_cu_a97e8758_295234cute7productE - _ZN40_INTERNAL_8c187de3_4_k_cu_a97e8758_295234cuda3std3__442_GLOBAL__N__8c187de3_4_k_cu_a97e8758_295236ignoreE)
_ZN40_INTERNAL_8c187de3_4_k_cu_a97e8758_295234cuda3std3__442_GLOBAL__N__8c187de3_4_k_cu_a97e8758_295236ignoreE:
	.zero		1
	.type		_ZN40_INTERNAL_8c187de3_4_k_cu_a97e8758_295234cute7productE,@object
	.size		_ZN40_INTERNAL_8c187de3_4_k_cu_a97e8758_295234cute7productE,(_ZN40_INTERNAL_8c187de3_4_k_cu_a97e8758_295234cuda3std3__45__cpo3endE - _ZN40_INTERNAL_8c187de3_4_k_cu_a97e8758_295234cute7productE)
_ZN40_INTERNAL_8c187de3_4_k_cu_a97e8758_295234cute7productE:
	.zero		1
	.type		_ZN40_INTERNAL_8c187de3_4_k_cu_a97e8758_295234cuda3std3__45__cpo3endE,@object
	.size		_ZN40_INTERNAL_8c187de3_4_k_cu_a97e8758_295234cuda3std3__45__cpo3endE,(_ZN40_INTERNAL_8c187de3_4_k_cu_a97e8758_295234cuda3std3__419piecewise_constructE - _ZN40_INTERNAL_8c187de3_4_k_cu_a97e8758_295234cuda3std3__45__cpo3endE)
_ZN40_INTERNAL_8c187de3_4_k_cu_a97e8758_295234cuda3std3__45__cpo3endE:
	.zero		1
	.type		_ZN40_INTERNAL_8c187de3_4_k_cu_a97e8758_295234cuda3std3__419piecewise_constructE,@object
	.size		_ZN40_INTERNAL_8c187de3_4_k_cu_a97e8758_295234cuda3std3__419piecewise_constructE,(_ZN40_INTERNAL_8c187de3_4_k_cu_a97e8758_295234cuda3std3__45__cpo4cendE - _ZN40_INTERNAL_8c187de3_4_k_cu_a97e8758_295234cuda3std3__419piecewise_constructE)
_ZN40_INTERNAL_8c187de3_4_k_cu_a97e8758_295234cuda3std3__419piecewise_constructE:
	.zero		1
	.type		_ZN40_INTERNAL_8c187de3_4_k_cu_a97e8758_295234cuda3std3__45__cpo4cendE,@object
	.size		_ZN40_INTERNAL_8c187de3_4_k_cu_a97e8758_295234cuda3std3__45__cpo4cendE,(_ZN40_INTERNAL_8c187de3_4_k_cu_a97e8758_295234cuda3std6ranges3__45__cpo4swapE - _ZN40_INTERNAL_8c187de3_4_k_cu_a97e8758_295234cuda3std3__45__cpo4cendE)
_ZN40_INTERNAL_8c187de3_4_k_cu_a97e8758_295234cuda3std3__45__cpo4cendE:
	.zero		1
	.type		_ZN40_INTERNAL_8c187de3_4_k_cu_a97e8758_295234cuda3std6ranges3__45__cpo4swapE,@object
	.size		_ZN40_INTERNAL_8c187de3_4_k_cu_a97e8758_295234cuda3std6ranges3__45__cpo4swapE,(.L_10 - _ZN40_INTERNAL_8c187de3_4_k_cu_a97e8758_295234cuda3std6ranges3__45__cpo4swapE)
_ZN40_INTERNAL_8c187de3_4_k_cu_a97e8758_295234cuda3std6ranges3__45__cpo4swapE:
	.zero		1
.L_10:


//--------------------- .nv.constant0._ZN7cutlass13device_kernelINS_4gemm6kernel13GemmUniversalIN4cute5tupleIJiiiiEEENS1_10collective13CollectiveMmaINS1_35MainloopSm100TmaUmmaWarpSpecializedILi8ELi2ELi4ENS5_IJNS4_1CILi1EEESB_SB_EEEEENS5_IJNSA_ILi128EEENSA_ILi64EEESF_EEENS_10bfloat16_tENS5_IJlSB_lEEESH_SI_NS4_8TiledMMAINS4_8MMA_AtomIJNS4_20SM100_MMA_F16BF16_SSISH_SH_fLi128ELi64ELNS4_4UMMA5MajorE0ELSN_0ELNSM_7ScaleInE0ELSO_0EEEEEENS4_6LayoutISC_NS5_IJNSA_ILi0EEESS_SS_EEEEENS5_IJNS4_10UnderscoreESV_SV_EEEEENS4_13SM90_TMA_LOADENS4_14ComposedLayoutINS4_7SwizzleILi3ELi4ELi3EEENS4_18smem_ptr_flag_bitsILi16EEENSR_INS5_IJNSA_ILi8EEESF_EEENS5_IJSF_SB_EEEEEEEvNS4_8identityESY_S18_vS19_EENS_8epilogue10collective18CollectiveEpilogueINS1B_23Sm100TmaWarpSpecializedILi3ELi2ELi32ELb1ELb0EEEJSG_NS5_IJNSR_ISE_SB_EENSR_INSA_ILi32EEESB_EEEEESH_SI_SH_SI_NS1B_6fusion15FusionCallbacksIS1F_NS1K_17LinearCombinationISH_fSH_fLNS_15FloatRoundStyleE2EEESG_S1J_JEEENS4_5SM1004TMEM4LOAD26SM100_TMEM_LOAD_32dp32b32xESY_NSZ_INS10_ILi2ELi4ELi3EEES13_NSR_INS5_IJS14_S1H_EEENS5_IJS1H_SB_EEEEEEENS4_39AutoVectorizingCopyWithAssumedAlignmentILi128EEENS4_14SM90_TMA_STOREES1Y_S20_S20_EEEvvEEEEvNT_6ParamsE --------------------------
	.section	.nv.constant0._ZN7cutlass13device_kernelINS_4gemm6kernel13GemmUniversalIN4cute5tupleIJiiiiEEENS1_10collective13CollectiveMmaINS1_35MainloopSm100TmaUmmaWarpSpecializedILi8ELi2ELi4ENS5_IJNS4_1CILi1EEESB_SB_EEEEENS5_IJNSA_ILi128EEENSA_ILi64EEESF_EEENS_10bfloat16_tENS5_IJlSB_lEEESH_SI_NS4_8TiledMMAINS4_8MMA_AtomIJNS4_20SM100_MMA_F16BF16_SSISH_SH_fLi128ELi64ELNS4_4UMMA5MajorE0ELSN_0ELNSM_7ScaleInE0ELSO_0EEEEEENS4_6LayoutISC_NS5_IJNSA_ILi0EEESS_SS_EEEEENS5_IJNS4_10UnderscoreESV_SV_EEEEENS4_13SM90_TMA_LOADENS4_14ComposedLayoutINS4_7SwizzleILi3ELi4ELi3EEENS4_18smem_ptr_flag_bitsILi16EEENSR_INS5_IJNSA_ILi8EEESF_EEENS5_IJSF_SB_EEEEEEEvNS4_8identityESY_S18_vS19_EENS_8epilogue10collective18CollectiveEpilogueINS1B_23Sm100TmaWarpSpecializedILi3ELi2ELi32ELb1ELb0EEEJSG_NS5_IJNSR_ISE_SB_EENSR_INSA_ILi32EEESB_EEEEESH_SI_SH_SI_NS1B_6fusion15FusionCallbacksIS1F_NS1K_17LinearCombinationISH_fSH_fLNS_15FloatRoundStyleE2EEESG_S1J_JEEENS4_5SM1004TMEM4LOAD26SM100_TMEM_LOAD_32dp32b32xESY_NSZ_INS10_ILi2ELi4ELi3EEES13_NSR_INS5_IJS14_S1H_EEENS5_IJS1H_SB_EEEEEEENS4_39AutoVectorizingCopyWithAssumedAlignmentILi128EEENS4_14SM90_TMA_STOREES1Y_S20_S20_EEEvvEEEEvNT_6ParamsE,"a",@progbits
	.sectionflags	@""
	.align	4
.nv.constant0._ZN7cutlass13device_kernelINS_4gemm6kernel13GemmUniversalIN4cute5tupleIJiiiiEEENS1_10collective13CollectiveMmaINS1_35MainloopSm100TmaUmmaWarpSpecializedILi8ELi2ELi4ENS5_IJNS4_1CILi1EEESB_SB_EEEEENS5_IJNSA_ILi128EEENSA_ILi64EEESF_EEENS_10bfloat16_tENS5_IJlSB_lEEESH_SI_NS4_8TiledMMAINS4_8MMA_AtomIJNS4_20SM100_MMA_F16BF16_SSISH_SH_fLi128ELi64ELNS4_4UMMA5MajorE0ELSN_0ELNSM_7ScaleInE0ELSO_0EEEEEENS4_6LayoutISC_NS5_IJNSA_ILi0EEESS_SS_EEEEENS5_IJNS4_10UnderscoreESV_SV_EEEEENS4_13SM90_TMA_LOADENS4_14ComposedLayoutINS4_7SwizzleILi3ELi4ELi3EEENS4_18smem_ptr_flag_bitsILi16EEENSR_INS5_IJNSA_ILi8EEESF_EEENS5_IJSF_SB_EEEEEEEvNS4_8identityESY_S18_vS19_EENS_8epilogue10collective18CollectiveEpilogueINS1B_23Sm100TmaWarpSpecializedILi3ELi2ELi32ELb1ELb0EEEJSG_NS5_IJNSR_ISE_SB_EENSR_INSA_ILi32EEESB_EEEEESH_SI_SH_SI_NS1B_6fusion15FusionCallbacksIS1F_NS1K_17LinearCombinationISH_fSH_fLNS_15FloatRoundStyleE2EEESG_S1J_JEEENS4_5SM1004TMEM4LOAD26SM100_TMEM_LOAD_32dp32b32xESY_NSZ_INS10_ILi2ELi4ELi3EEES13_NSR_INS5_IJS14_S1H_EEENS5_IJS1H_SB_EEEEEEENS4_39AutoVectorizingCopyWithAssumedAlignmentILi128EEENS4_14SM90_TMA_STOREES1Y_S20_S20_EEEvvEEEEvNT_6ParamsE:
	.zero		2944


//--------------------- SYMBOLS --------------------------

	.type		.nv.reservedSmem.offset0,@object
	.size		.nv.reservedSmem.offset0,0x4
	.type		.nv.reservedSmem.cap,@object
	.size		.nv.reservedSmem.cap,0x4
	.type		__assertfail,@function
